	.target	sm_100a

	.elftype	@"ET_EXEC"


//--------------------- .note.nv.tkinfo           --------------------------
	.section	.note.nv.tkinfo,"",@"SHT_NOTE"
	.sectionflags	@"SHF_NOTE_NV_TKINFO"
	.tkinfo
        /*0018*/ 	.word	0x00000002
        /*0030*/ 	.string	""
        /*0030*/ 	.string	"ptxas"
        /*0030*/ 	.string	"Cuda compilation tools, release 13.0, V13.0.88"
        /*0030*/ 	.string	"Build cuda_13.0.r13.0/compiler.36424714_0"
        /*0030*/ 	.string	"-arch sm_100a -m 64 "



//--------------------- .note.nv.cuinfo           --------------------------
	.section	.note.nv.cuinfo,"",@"SHT_NOTE"
	.sectionflags	@"SHF_NOTE_NV_CUINFO"
        /*0018*/ 	.short	0x0002
        /*001a*/ 	.short	0x0064
        /*001c*/ 	.short	0x0082
	.zero		2


//--------------------- .nv.info                  --------------------------
	.section	.nv.info,"",@"SHT_CUDA_INFO"
	.align	4


	//----- nvinfo : EIATTR_REGCOUNT
	.align		4
        /*0000*/ 	.byte	0x04, 0x2f
        /*0002*/ 	.short	(.L_19 - .L_18)
	.align		4
.L_18:
        /*0004*/ 	.word	index@(_ZN7cutlass13device_kernelINS_4gemm6kernel13GemmUniversalIN4cute5tupleIJiiiiEEENS1_10collective13CollectiveMmaINS1_35MainloopSm100TmaUmmaWarpSpecializedILi5ELi2ELi2ENS5_IJNS4_1CILi2EEENSA_ILi1EEESC_EEEEENS5_IJNSA_ILi256EEESF_NSA_ILi64EEEEEENS_6half_tENS5_IJlSC_lEEESI_SJ_NS4_8TiledMMAINS4_8MMA_AtomIJNS4_26SM100_MMA_F16BF16_2x1SM_SSISI_SI_fLi256ELi256ELNS4_4UMMA5MajorE0ELSO_0ELNSN_7ScaleInE0ELSP_0EEEEEENS4_6LayoutINS5_IJSC_SC_SC_EEENS5_IJNSA_ILi0EEESU_SU_EEEEENS5_IJNS4_10UnderscoreESX_SX_EEEEENS4_18SM100_TMA_2SM_LOADENS4_14ComposedLayoutINS4_7SwizzleILi3ELi4ELi3EEENS4_18smem_ptr_flag_bitsILi16EEENSS_INS5_IJNSA_ILi8EEESG_EEENS5_IJSG_SC_EEEEEEEvNS4_8identityES10_S1A_vS1B_EENS_8epilogue10collective18CollectiveEpilogueINS1D_23Sm100TmaWarpSpecializedILi4ELi2ELi64ELb1ELb0EEEJNS5_IJNSA_ILi128EEESF_SG_EEENS5_IJNSS_IS1I_SC_EENSS_ISG_SC_EEEEESI_SJ_SI_SJ_NS1D_6fusion15FusionCallbacksIS1H_NS1N_17LinearCombinationISI_fSI_fLNS_15FloatRoundStyleE2EEES1J_S1M_JEEENS4_5SM1004TMEM4LOAD26SM100_TMEM_LOAD_32dp32b64xENS4_13SM90_TMA_LOADES1A_NS4_39AutoVectorizingCopyWithAssumedAlignmentILi128EEENS4_14SM90_TMA_STOREES1A_S1Z_S1Z_EEEvvEEEEvNT_6ParamsE)
        /*0008*/ 	.word	0x000000ba


	//----- nvinfo : EIATTR_FRAME_SIZE
	.align		4
.L_19:
        /*000c*/ 	.byte	0x04, 0x11
        /*000e*/ 	.short	(.L_21 - .L_20)
	.align		4
.L_20:
        /*0010*/ 	.word	index@($__internal_2_$__cuda_sm10x_tcgen05_guardrail_trap_unallocated_columns_being_dealloced)
        /*0014*/ 	.word	0x00000000


	//----- nvinfo : EIATTR_FRAME_SIZE
	.align		4
.L_21:
        /*0018*/ 	.byte	0x04, 0x11
        /*001a*/ 	.short	(.L_23 - .L_22)
	.align		4
.L_22:
        /*001c*/ 	.word	index@($__internal_1_$__cuda_sm10x_tcgen05_guardrail_trap_phase_invalid_during_alloc)
        /*0020*/ 	.word	0x00000000


	//----- nvinfo : EIATTR_FRAME_SIZE
	.align		4
.L_23:
        /*0024*/ 	.byte	0x04, 0x11
        /*0026*/ 	.short	(.L_25 - .L_24)
	.align		4
.L_24:
        /*0028*/ 	.word	index@($__internal_0_$__cuda_sm10x_tcgen05_guardrail_trap_col_being_dealloced_not_returned_by_alloc)
        /*002c*/ 	.word	0x00000000


	//----- nvinfo : EIATTR_FRAME_SIZE
	.align		4
.L_25:
        /*0030*/ 	.byte	0x04, 0x11
        /*0032*/ 	.short	(.L_27 - .L_26)
	.align		4
.L_26:
        /*0034*/ 	.word	index@(_ZN7cutlass13device_kernelINS_4gemm6kernel13GemmUniversalIN4cute5tupleIJiiiiEEENS1_10collective13CollectiveMmaINS1_35MainloopSm100TmaUmmaWarpSpecializedILi5ELi2ELi2ENS5_IJNS4_1CILi2EEENSA_ILi1EEESC_EEEEENS5_IJNSA_ILi256EEESF_NSA_ILi64EEEEEENS_6half_tENS5_IJlSC_lEEESI_SJ_NS4_8TiledMMAINS4_8MMA_AtomIJNS4_26SM100_MMA_F16BF16_2x1SM_SSISI_SI_fLi256ELi256ELNS4_4UMMA5MajorE0ELSO_0ELNSN_7ScaleInE0ELSP_0EEEEEENS4_6LayoutINS5_IJSC_SC_SC_EEENS5_IJNSA_ILi0EEESU_SU_EEEEENS5_IJNS4_10UnderscoreESX_SX_EEEEENS4_18SM100_TMA_2SM_LOADENS4_14ComposedLayoutINS4_7SwizzleILi3ELi4ELi3EEENS4_18smem_ptr_flag_bitsILi16EEENSS_INS5_IJNSA_ILi8EEESG_EEENS5_IJSG_SC_EEEEEEEvNS4_8identityES10_S1A_vS1B_EENS_8epilogue10collective18CollectiveEpilogueINS1D_23Sm100TmaWarpSpecializedILi4ELi2ELi64ELb1ELb0EEEJNS5_IJNSA_ILi128EEESF_SG_EEENS5_IJNSS_IS1I_SC_EENSS_ISG_SC_EEEEESI_SJ_SI_SJ_NS1D_6fusion15FusionCallbacksIS1H_NS1N_17LinearCombinationISI_fSI_fLNS_15FloatRoundStyleE2EEES1J_S1M_JEEENS4_5SM1004TMEM4LOAD26SM100_TMEM_LOAD_32dp32b64xENS4_13SM90_TMA_LOADES1A_NS4_39AutoVectorizingCopyWithAssumedAlignmentILi128EEENS4_14SM90_TMA_STOREES1A_S1Z_S1Z_EEEvvEEEEvNT_6ParamsE)
        /*0038*/ 	.word	0x00000000


	//----- nvinfo : EIATTR_MIN_STACK_SIZE
	.align		4
.L_27:
        /*003c*/ 	.byte	0x04, 0x12
        /*003e*/ 	.short	(.L_29 - .L_28)
	.align		4
.L_28:
        /*0040*/ 	.word	index@(_ZN7cutlass13device_kernelINS_4gemm6kernel13GemmUniversalIN4cute5tupleIJiiiiEEENS1_10collective13CollectiveMmaINS1_35MainloopSm100TmaUmmaWarpSpecializedILi5ELi2ELi2ENS5_IJNS4_1CILi2EEENSA_ILi1EEESC_EEEEENS5_IJNSA_ILi256EEESF_NSA_ILi64EEEEEENS_6half_tENS5_IJlSC_lEEESI_SJ_NS4_8TiledMMAINS4_8MMA_AtomIJNS4_26SM100_MMA_F16BF16_2x1SM_SSISI_SI_fLi256ELi256ELNS4_4UMMA5MajorE0ELSO_0ELNSN_7ScaleInE0ELSP_0EEEEEENS4_6LayoutINS5_IJSC_SC_SC_EEENS5_IJNSA_ILi0EEESU_SU_EEEEENS5_IJNS4_10UnderscoreESX_SX_EEEEENS4_18SM100_TMA_2SM_LOADENS4_14ComposedLayoutINS4_7SwizzleILi3ELi4ELi3EEENS4_18smem_ptr_flag_bitsILi16EEENSS_INS5_IJNSA_ILi8EEESG_EEENS5_IJSG_SC_EEEEEEEvNS4_8identityES10_S1A_vS1B_EENS_8epilogue10collective18CollectiveEpilogueINS1D_23Sm100TmaWarpSpecializedILi4ELi2ELi64ELb1ELb0EEEJNS5_IJNSA_ILi128EEESF_SG_EEENS5_IJNSS_IS1I_SC_EENSS_ISG_SC_EEEEESI_SJ_SI_SJ_NS1D_6fusion15FusionCallbacksIS1H_NS1N_17LinearCombinationISI_fSI_fLNS_15FloatRoundStyleE2EEES1J_S1M_JEEENS4_5SM1004TMEM4LOAD26SM100_TMEM_LOAD_32dp32b64xENS4_13SM90_TMA_LOADES1A_NS4_39AutoVectorizingCopyWithAssumedAlignmentILi128EEENS4_14SM90_TMA_STOREES1A_S1Z_S1Z_EEEvvEEEEvNT_6ParamsE)
        /*0044*/ 	.word	0x00000000
.L_29:


//--------------------- .nv.compat                --------------------------
	.section	.nv.compat,"",@"SHT_CUDA_COMPAT_INFO"
	.align	4
        /*0000*/ 	.byte	0x02, 0x09, 0x01, 0x00, 0x02, 0x02, 0x02, 0x00, 0x02, 0x05, 0x05, 0x00, 0x03, 0x07, 0x01, 0x01
        /*0010*/ 	.byte	0x02, 0x03, 0x01, 0x00, 0x02, 0x06, 0x01, 0x00, 0x04, 0x0b, 0x08, 0x00, 0x09, 0x00, 0x00, 0x00
        /*0020*/ 	.byte	0x00, 0x00, 0x00, 0x00


//--------------------- .nv.info._ZN7cutlass13device_kernelINS_4gemm6kernel13GemmUniversalIN4cute5tupleIJiiiiEEENS1_10collective13CollectiveMmaINS1_35MainloopSm100TmaUmmaWarpSpecializedILi5ELi2ELi2ENS5_IJNS4_1CILi2EEENSA_ILi1EEESC_EEEEENS5_IJNSA_ILi256EEESF_NSA_ILi64EEEEEENS_6half_tENS5_IJlSC_lEEESI_SJ_NS4_8TiledMMAINS4_8MMA_AtomIJNS4_26SM100_MMA_F16BF16_2x1SM_SSISI_SI_fLi256ELi256ELNS4_4UMMA5MajorE0ELSO_0ELNSN_7ScaleInE0ELSP_0EEEEEENS4_6LayoutINS5_IJSC_SC_SC_EEENS5_IJNSA_ILi0EEESU_SU_EEEEENS5_IJNS4_10UnderscoreESX_SX_EEEEENS4_18SM100_TMA_2SM_LOADENS4_14ComposedLayoutINS4_7SwizzleILi3ELi4ELi3EEENS4_18smem_ptr_flag_bitsILi16EEENSS_INS5_IJNSA_ILi8EEESG_EEENS5_IJSG_SC_EEEEEEEvNS4_8identityES10_S1A_vS1B_EENS_8epilogue10collective18CollectiveEpilogueINS1D_23Sm100TmaWarpSpecializedILi4ELi2ELi64ELb1ELb0EEEJNS5_IJNSA_ILi128EEESF_SG_EEENS5_IJNSS_IS1I_SC_EENSS_ISG_SC_EEEEESI_SJ_SI_SJ_NS1D_6fusion15FusionCallbacksIS1H_NS1N_17LinearCombinationISI_fSI_fLNS_15FloatRoundStyleE2EEES1J_S1M_JEEENS4_5SM1004TMEM4LOAD26SM100_TMEM_LOAD_32dp32b64xENS4_13SM90_TMA_LOADES1A_NS4_39AutoVectorizingCopyWithAssumedAlignmentILi128EEENS4_14SM90_TMA_STOREES1A_S1Z_S1Z_EEEvvEEEEvNT_6ParamsE --------------------------
	.section	.nv.info._ZN7cutlass13device_kernelINS_4gemm6kernel13GemmUniversalIN4cute5tupleIJiiiiEEENS1_10collective13CollectiveMmaINS1_35MainloopSm100TmaUmmaWarpSpecializedILi5ELi2ELi2ENS5_IJNS4_1CILi2EEENSA_ILi1EEESC_EEEEENS5_IJNSA_ILi256EEESF_NSA_ILi64EEEEEENS_6half_tENS5_IJlSC_lEEESI_SJ_NS4_8TiledMMAINS4_8MMA_AtomIJNS4_26SM100_MMA_F16BF16_2x1SM_SSISI_SI_fLi256ELi256ELNS4_4UMMA5MajorE0ELSO_0ELNSN_7ScaleInE0ELSP_0EEEEEENS4_6LayoutINS5_IJSC_SC_SC_EEENS5_IJNSA_ILi0EEESU_SU_EEEEENS5_IJNS4_10UnderscoreESX_SX_EEEEENS4_18SM100_TMA_2SM_LOADENS4_14ComposedLayoutINS4_7SwizzleILi3ELi4ELi3EEENS4_18smem_ptr_flag_bitsILi16EEENSS_INS5_IJNSA_ILi8EEESG_EEENS5_IJSG_SC_EEEEEEEvNS4_8identityES10_S1A_vS1B_EENS_8epilogue10collective18CollectiveEpilogueINS1D_23Sm100TmaWarpSpecializedILi4ELi2ELi64ELb1ELb0EEEJNS5_IJNSA_ILi128EEESF_SG_EEENS5_IJNSS_IS1I_SC_EENSS_ISG_SC_EEEEESI_SJ_SI_SJ_NS1D_6fusion15FusionCallbacksIS1H_NS1N_17LinearCombinationISI_fSI_fLNS_15FloatRoundStyleE2EEES1J_S1M_JEEENS4_5SM1004TMEM4LOAD26SM100_TMEM_LOAD_32dp32b64xENS4_13SM90_TMA_LOADES1A_NS4_39AutoVectorizingCopyWithAssumedAlignmentILi128EEENS4_14SM90_TMA_STOREES1A_S1Z_S1Z_EEEvvEEEEvNT_6ParamsE,"",@"SHT_CUDA_INFO"
	.sectionflags	@""
	.align	4


	//----- nvinfo : EIATTR_CUDA_API_VERSION
	.align		4
        /*0000*/ 	.byte	0x04, 0x37
        /*0002*/ 	.short	(.L_31 - .L_30)
.L_30:
        /*0004*/ 	.word	0x00000082


	//----- nvinfo : EIATTR_KPARAM_INFO
	.align		4
.L_31:
        /*0008*/ 	.byte	0x04, 0x17
        /*000a*/ 	.short	(.L_33 - .L_32)
.L_32:
        /*000c*/ 	.word	0x00000000
        /*0010*/ 	.short	0x0000
        /*0012*/ 	.short	0x0000
        /*0014*/ 	.byte	0x00, 0xf0, 0x01, 0x20


	//----- nvinfo : EIATTR_AT_ENTRY_FRAGMENTS
	.align		4
.L_33:
        /*0018*/ 	.byte	0x04, 0x4f
        /*001a*/ 	.short	(.L_35 - .L_34)


	//   ....[0]....
.L_34:
        /*001c*/ 	.word	0x00000007


	//----- nvinfo : EIATTR_RESERVED_SMEM_USED
	.align		4
.L_35:
        /*0020*/ 	.byte	0x01, 0x41
	.zero		2


	//----- nvinfo : EIATTR_SPARSE_MMA_MASK
	.align		4
        /*0024*/ 	.byte	0x03, 0x50
        /*0026*/ 	.short	0x0000


	//----- nvinfo : EIATTR_TCGEN05_2CTA_USED
	.align		4
        /*0028*/ 	.byte	0x01, 0x52
	.zero		2


	//----- nvinfo : EIATTR_MAXREG_COUNT
	.align		4
        /*002c*/ 	.byte	0x03, 0x1b
        /*002e*/ 	.short	0x00ff


	//----- nvinfo : EIATTR_NUM_BARRIERS
	.align		4
        /*0030*/ 	.byte	0x02, 0x4c
        /*0032*/ 	.byte	0x07
	.zero		1


	//----- nvinfo : EIATTR_EXTERNS
	.align		4
        /*0034*/ 	.byte	0x04, 0x0f
        /*0036*/ 	.short	(.L_37 - .L_36)


	//   ....[0]....
	.align		4
.L_36:
        /*0038*/ 	.word	index@(__assertfail)


	//----- nvinfo : EIATTR_MERCURY_ISA_VERSION
	.align		4
.L_37:
        /*003c*/ 	.byte	0x03, 0x5f
        /*003e*/ 	.short	0x0101


	//----- nvinfo : EIATTR_INT_WARP_WIDE_INSTR_OFFSETS
	.align		4
        /*0040*/ 	.byte	0x04, 0x31
        /*0042*/ 	.short	(.L_39 - .L_38)


	//   ....[0]....
.L_38:
        /*0044*/ 	.word	0x00000cf0


	//   ....[1]....
        /*0048*/ 	.word	0x00000d90


	//   ....[2]....
        /*004c*/ 	.word	0x000020c0


	//   ....[3]....
        /*0050*/ 	.word	0x00003f10


	//   ....[4]....
        /*0054*/ 	.word	0x00003f30


	//   ....[5]....
        /*0058*/ 	.word	0x00003f60


	//   ....[6]....
        /*005c*/ 	.word	0x000048a0


	//   ....[7]....
        /*0060*/ 	.word	0x00004910


	//   ....[8]....
        /*0064*/ 	.word	0x000049f0


	//   ....[9]....
        /*0068*/ 	.word	0x00004a70


	//   ....[10]....
        /*006c*/ 	.word	0x00004b80


	//   ....[11]....
        /*0070*/ 	.word	0x00004c10


	//   ....[12]....
        /*0074*/ 	.word	0x00004df0


	//   ....[13]....
        /*0078*/ 	.word	0x00004f50


	//----- nvinfo : EIATTR_COOP_GROUP_MASK_REGIDS
	.align		4
.L_39:
        /*007c*/ 	.byte	0x04, 0x29
        /*007e*/ 	.short	(.L_41 - .L_40)


	//   ....[0]....
.L_40:
        /*0080*/ 	.word	0xffffffff


	//   ....[1]....
        /*0084*/ 	.word	0xffffffff


	//   ....[2]....
        /*0088*/ 	.word	0xffffffff


	//   ....[3]....
        /*008c*/ 	.word	0xffffffff


	//   ....[4]....
        /*0090*/ 	.word	0xffffffff


	//   ....[5]....
        /*0094*/ 	.word	0xffffffff


	//   ....[6]....
        /*0098*/ 	.word	0xffffffff


	//   ....[7]....
        /*009c*/ 	.word	0xffffffff


	//   ....[8]....
        /*00a0*/ 	.word	0xffffffff


	//   ....[9]....
        /*00a4*/ 	.word	0xffffffff


	//   ....[10]....
        /*00a8*/ 	.word	0xffffffff


	//   ....[11]....
        /*00ac*/ 	.word	0xffffffff


	//   ....[12]....
        /*00b0*/ 	.word	0xffffffff


	//   ....[13]....
        /*00b4*/ 	.word	0xffffffff


	//----- nvinfo : EIATTR_COOP_GROUP_INSTR_OFFSETS
	.align		4
.L_41:
        /*00b8*/ 	.byte	0x04, 0x28
        /*00ba*/ 	.short	(.L_43 - .L_42)


	//   ....[0]....
.L_42:
        /*00bc*/ 	.word	0x000000c0


	//   ....[1]....
        /*00c0*/ 	.word	0x00000500


	//   ....[2]....
        /*00c4*/ 	.word	0x000006a0


	//   ....[3]....
        /*00c8*/ 	.word	0x00000830


	//   ....[4]....
        /*00cc*/ 	.word	0x00000920


	//   ....[5]....
        /*00d0*/ 	.word	0x00000a80


	//   ....[6]....
        /*00d4*/ 	.word	0x00000bd0


	//   ....[7]....
        /*00d8*/ 	.word	0x00000e10


	//   ....[8]....
        /*00dc*/ 	.word	0x00001fa0


	//   ....[9]....
        /*00e0*/ 	.word	0x00002e10


	//   ....[10]....
        /*00e4*/ 	.word	0x000032e0


	//   ....[11]....
        /*00e8*/ 	.word	0x00003310


	//   ....[12]....
        /*00ec*/ 	.word	0x00003e10


	//   ....[13]....
        /*00f0*/ 	.word	0x00004020


	//----- nvinfo : EIATTR_VRC_CTA_INIT_COUNT
	.align		4
.L_43:
        /*00f4*/ 	.byte	0x02, 0x4a
        /*00f6*/ 	.byte	0x80
	.zero		1


	//----- nvinfo : EIATTR_SYSCALL_OFFSETS
	.align		4
        /*00f8*/ 	.byte	0x04, 0x46
        /*00fa*/ 	.short	(.L_45 - .L_44)


	//   ....[0]....
.L_44:
        /*00fc*/ 	.word	0x00005a00


	//   ....[1]....
        /*0100*/ 	.word	0x00005af0


	//   ....[2]....
        /*0104*/ 	.word	0x00006460


	//   ....[3]....
        /*0108*/ 	.word	0x00007920


	//   ....[4]....
        /*010c*/ 	.word	0x00008d40


	//   ....[5]....
        /*0110*/ 	.word	0x0000a150


	//----- nvinfo : EIATTR_MBARRIER_INSTR_OFFSETS
	.align		4
.L_45:
        /*0114*/ 	.byte	0x04, 0x39
        /*0116*/ 	.short	(.L_47 - .L_46)


	//   ....[0]....
.L_46:
        /*0118*/ 	.word	0x000005f0
        /*011c*/ 	.word	0x000000ff
        /*0120*/ 	.word	0x00000000
        /*0124*/ 	.short	0x0100
        /*0126*/ 	.byte	0x08
	.zero		1


	//   ....[1]....
        /*0128*/ 	.word	0x00000600
        /*012c*/ 	.word	0x000000ff
        /*0130*/ 	.word	0x00000028
        /*0134*/ 	.short	0x0100
        /*0136*/ 	.byte	0x08
	.zero		1


	//   ....[2]....
        /*0138*/ 	.word	0x00000610
        /*013c*/ 	.word	0x000000ff
        /*0140*/ 	.word	0x00000008
        /*0144*/ 	.short	0x0100
        /*0146*/ 	.byte	0x08
	.zero		1


	//   ....[3]....
        /*0148*/ 	.word	0x00000620
        /*014c*/ 	.word	0x000000ff
        /*0150*/ 	.word	0x00000030
        /*0154*/ 	.short	0x0100
        /*0156*/ 	.byte	0x08
	.zero		1


	//   ....[4]....
        /*0158*/ 	.word	0x00000630
        /*015c*/ 	.word	0x000000ff
        /*0160*/ 	.word	0x00000010
        /*0164*/ 	.short	0x0100
        /*0166*/ 	.byte	0x08
	.zero		1


	//   ....[5]....
        /*0168*/ 	.word	0x00000640
        /*016c*/ 	.word	0x000000ff
        /*0170*/ 	.word	0x00000038
        /*0174*/ 	.short	0x0100
        /*0176*/ 	.byte	0x08
	.zero		1


	//   ....[6]....
        /*0178*/ 	.word	0x00000650
        /*017c*/ 	.word	0x000000ff
        /*0180*/ 	.word	0x00000018
        /*0184*/ 	.short	0x0100
        /*0186*/ 	.byte	0x08
	.zero		1


	//   ....[7]....
        /*0188*/ 	.word	0x00000660
        /*018c*/ 	.word	0x000000ff
        /*0190*/ 	.word	0x00000040
        /*0194*/ 	.short	0x0100
        /*0196*/ 	.byte	0x08
	.zero		1


	//   ....[8]....
        /*0198*/ 	.word	0x00000670
        /*019c*/ 	.word	0x000000ff
        /*01a0*/ 	.word	0x00000020
        /*01a4*/ 	.short	0x0100
        /*01a6*/ 	.byte	0x08
	.zero		1


	//   ....[9]....
        /*01a8*/ 	.word	0x00000680
        /*01ac*/ 	.word	0x000000ff
        /*01b0*/ 	.word	0x00000048
        /*01b4*/ 	.short	0x0100
        /*01b6*/ 	.byte	0x08
	.zero		1


	//   ....[10]....
        /*01b8*/ 	.word	0x000007a0
        /*01bc*/ 	.word	0x000000ff
        /*01c0*/ 	.word	0x00000050
        /*01c4*/ 	.short	0x0100
        /*01c6*/ 	.byte	0x09
	.zero		1


	//   ....[11]....
        /*01c8*/ 	.word	0x000007b0
        /*01cc*/ 	.word	0x000000ff
        /*01d0*/ 	.word	0x00000070
        /*01d4*/ 	.short	0x0100
        /*01d6*/ 	.byte	0x09
	.zero		1


	//   ....[12]....
        /*01d8*/ 	.word	0x000007c0
        /*01dc*/ 	.word	0x000000ff
        /*01e0*/ 	.word	0x00000058
        /*01e4*/ 	.short	0x0100
        /*01e6*/ 	.byte	0x09
	.zero		1


	//   ....[13]....
        /*01e8*/ 	.word	0x000007d0
        /*01ec*/ 	.word	0x000000ff
        /*01f0*/ 	.word	0x00000078
        /*01f4*/ 	.short	0x0100
        /*01f6*/ 	.byte	0x09
	.zero		1


	//   ....[14]....
        /*01f8*/ 	.word	0x000007e0
        /*01fc*/ 	.word	0x000000ff
        /*0200*/ 	.word	0x00000060
        /*0204*/ 	.short	0x0100
        /*0206*/ 	.byte	0x09
	.zero		1


	//   ....[15]....
        /*0208*/ 	.word	0x000007f0
        /*020c*/ 	.word	0x000000ff
        /*0210*/ 	.word	0x00000080
        /*0214*/ 	.short	0x0100
        /*0216*/ 	.byte	0x09
	.zero		1


	//   ....[16]....
        /*0218*/ 	.word	0x00000800
        /*021c*/ 	.word	0x000000ff
        /*0220*/ 	.word	0x00000068
        /*0224*/ 	.short	0x0100
        /*0226*/ 	.byte	0x09
	.zero		1


	//   ....[17]....
        /*0228*/ 	.word	0x00000810
        /*022c*/ 	.word	0x000000ff
        /*0230*/ 	.word	0x00000088
        /*0234*/ 	.short	0x0100
        /*0236*/ 	.byte	0x09
	.zero		1


	//   ....[18]....
        /*0238*/ 	.word	0x000008f0
        /*023c*/ 	.word	0x000000ff
        /*0240*/ 	.word	0x00000090
        /*0244*/ 	.short	0x0100
        /*0246*/ 	.byte	0x08
	.zero		1


	//   ....[19]....
        /*0248*/ 	.word	0x00000900
        /*024c*/ 	.word	0x000000ff
        /*0250*/ 	.word	0x00000098
        /*0254*/ 	.short	0x0100
        /*0256*/ 	.byte	0x08
	.zero		1


	//   ....[20]....
        /*0258*/ 	.word	0x00000a30
        /*025c*/ 	.word	0x000000ff
        /*0260*/ 	.word	0x000000a0
        /*0264*/ 	.short	0x0100
        /*0266*/ 	.byte	0x08
	.zero		1


	//   ....[21]....
        /*0268*/ 	.word	0x00000a40
        /*026c*/ 	.word	0x000000ff
        /*0270*/ 	.word	0x000000b0
        /*0274*/ 	.short	0x0100
        /*0276*/ 	.byte	0x08
	.zero		1


	//   ....[22]....
        /*0278*/ 	.word	0x00000a50
        /*027c*/ 	.word	0x000000ff
        /*0280*/ 	.word	0x000000a8
        /*0284*/ 	.short	0x0100
        /*0286*/ 	.byte	0x08
	.zero		1


	//   ....[23]....
        /*0288*/ 	.word	0x00000a60
        /*028c*/ 	.word	0x000000ff
        /*0290*/ 	.word	0x000000b8
        /*0294*/ 	.short	0x0100
        /*0296*/ 	.byte	0x08
	.zero		1


	//   ....[24]....
        /*0298*/ 	.word	0x00000b80
        /*029c*/ 	.word	0x000000ff
        /*02a0*/ 	.word	0x000000c0
        /*02a4*/ 	.short	0x0100
        /*02a6*/ 	.byte	0x09
	.zero		1


	//   ....[25]....
        /*02a8*/ 	.word	0x00000b90
        /*02ac*/ 	.word	0x000000ff
        /*02b0*/ 	.word	0x000000d0
        /*02b4*/ 	.short	0x0100
        /*02b6*/ 	.byte	0x09
	.zero		1


	//   ....[26]....
        /*02b8*/ 	.word	0x00000ba0
        /*02bc*/ 	.word	0x000000ff
        /*02c0*/ 	.word	0x000000c8
        /*02c4*/ 	.short	0x0100
        /*02c6*/ 	.byte	0x09
	.zero		1


	//   ....[27]....
        /*02c8*/ 	.word	0x00000bb0
        /*02cc*/ 	.word	0x000000ff
        /*02d0*/ 	.word	0x000000d8
        /*02d4*/ 	.short	0x0100
        /*02d6*/ 	.byte	0x09
	.zero		1


	//   ....[28]....
        /*02d8*/ 	.word	0x00000ca0
        /*02dc*/ 	.word	0x000000ff
        /*02e0*/ 	.word	0x000000e0
        /*02e4*/ 	.short	0x0100
        /*02e6*/ 	.byte	0x08
	.zero		1


	//   ....[29]....
        /*02e8*/ 	.word	0x00000cb0
        /*02ec*/ 	.word	0x000000ff
        /*02f0*/ 	.word	0x000000f0
        /*02f4*/ 	.short	0x0100
        /*02f6*/ 	.byte	0x08
	.zero		1


	//   ....[30]....
        /*02f8*/ 	.word	0x00000cc0
        /*02fc*/ 	.word	0x000000ff
        /*0300*/ 	.word	0x000000e8
        /*0304*/ 	.short	0x0100
        /*0306*/ 	.byte	0x08
	.zero		1


	//   ....[31]....
        /*0308*/ 	.word	0x00000cd0
        /*030c*/ 	.word	0x000000ff
        /*0310*/ 	.word	0x000000f8
        /*0314*/ 	.short	0x0100
        /*0316*/ 	.byte	0x08
	.zero		1


	//   ....[32]....
        /*0318*/ 	.word	0x00000dc0
        /*031c*/ 	.word	0x000000ff
        /*0320*/ 	.word	0x00000100
        /*0324*/ 	.short	0x0100
        /*0326*/ 	.byte	0x07
	.zero		1


	//   ....[33]....
        /*0328*/ 	.word	0x000017d0
        /*032c*/ 	.word	0x00000003
        /*0330*/ 	.word	0x000000f0
        /*0334*/ 	.short	0x010a
        /*0336*/ 	.byte	0xff
	.zero		1


	//   ....[34]....
        /*0338*/ 	.word	0x00001800
        /*033c*/ 	.word	0x00000003
        /*0340*/ 	.word	0x000000e0
        /*0344*/ 	.short	0x0101
        /*0346*/ 	.byte	0xff
	.zero		1


	//   ....[35]....
        /*0348*/ 	.word	0x00001900
        /*034c*/ 	.word	0x000000ff
        /*0350*/ 	.word	0x00000028
        /*0354*/ 	.short	0x010a
        /*0356*/ 	.byte	0x08
	.zero		1


	//   ....[36]....
        /*0358*/ 	.word	0x000019c0
        /*035c*/ 	.word	0x000000ff
        /*0360*/ 	.word	0x00000028
        /*0364*/ 	.short	0x010a
        /*0366*/ 	.byte	0x21
	.zero		1


	//   ....[37]....
        /*0368*/ 	.word	0x00001b80
        /*036c*/ 	.word	0x000000ff
        /*0370*/ 	.word	0x00000028
        /*0374*/ 	.short	0x010a
        /*0376*/ 	.byte	0x08
	.zero		1


	//   ....[38]....
        /*0378*/ 	.word	0x00001c60
        /*037c*/ 	.word	0x000000ff
        /*0380*/ 	.word	0x00000098
        /*0384*/ 	.short	0x0101
        /*0386*/ 	.byte	0x06
	.zero		1


	//   ....[39]....
        /*0388*/ 	.word	0x00001c80
        /*038c*/ 	.word	0x000000ff
        /*0390*/ 	.word	0x00000028
        /*0394*/ 	.short	0x010a
        /*0396*/ 	.byte	0x08
	.zero		1


	//   ....[40]....
        /*0398*/ 	.word	0x00001d00
        /*039c*/ 	.word	0x000000ff
        /*03a0*/ 	.word	0x00000028
        /*03a4*/ 	.short	0x010a
        /*03a6*/ 	.byte	0x11
	.zero		1


	//   ....[41]....
        /*03a8*/ 	.word	0x00001e90
        /*03ac*/ 	.word	0x000000ff
        /*03b0*/ 	.word	0x00000028
        /*03b4*/ 	.short	0x010a
        /*03b6*/ 	.byte	0x08
	.zero		1


	//   ....[42]....
        /*03b8*/ 	.word	0x00001fd0
        /*03bc*/ 	.word	0x00000002
        /*03c0*/ 	.word	0x000000a0
        /*03c4*/ 	.short	0x010a
        /*03c6*/ 	.byte	0xff
	.zero		1


	//   ....[43]....
        /*03c8*/ 	.word	0x00002090
        /*03cc*/ 	.word	0x00000002
        /*03d0*/ 	.word	0x00000000
        /*03d4*/ 	.short	0x0101
        /*03d6*/ 	.byte	0xff
	.zero		1


	//   ....[44]....
        /*03d8*/ 	.word	0x000025f0
        /*03dc*/ 	.word	0x000000ff
        /*03e0*/ 	.word	0x00000000
        /*03e4*/ 	.short	0x010a
        /*03e6*/ 	.byte	0x04
	.zero		1


	//   ....[45]....
        /*03e8*/ 	.word	0x00002680
        /*03ec*/ 	.word	0x000000ff
        /*03f0*/ 	.word	0x00000000
        /*03f4*/ 	.short	0x010a
        /*03f6*/ 	.byte	0x04
	.zero		1


	//   ....[46]....
        /*03f8*/ 	.word	0x00002710
        /*03fc*/ 	.word	0x000000ff
        /*0400*/ 	.word	0x00000000
        /*0404*/ 	.short	0x010a
        /*0406*/ 	.byte	0x04
	.zero		1


	//   ....[47]....
        /*0408*/ 	.word	0x000027a0
        /*040c*/ 	.word	0x000000ff
        /*0410*/ 	.word	0x00000000
        /*0414*/ 	.short	0x010a
        /*0416*/ 	.byte	0x04
	.zero		1


	//   ....[48]....
        /*0418*/ 	.word	0x00002840
        /*041c*/ 	.word	0x00000000
        /*0420*/ 	.word	0x00000000
        /*0424*/ 	.short	0x010a
        /*0426*/ 	.byte	0xff
	.zero		1


	//   ....[49]....
        /*0428*/ 	.word	0x00002970
        /*042c*/ 	.word	0x00000000
        /*0430*/ 	.word	0x000000e0
        /*0434*/ 	.short	0x010a
        /*0436*/ 	.byte	0xff
	.zero		1


	//   ....[50]....
        /*0438*/ 	.word	0x000029e0
        /*043c*/ 	.word	0x00000004
        /*0440*/ 	.word	0x00000000
        /*0444*/ 	.short	0x0101
        /*0446*/ 	.byte	0xff
	.zero		1


	//   ....[51]....
        /*0448*/ 	.word	0x00002a00
        /*044c*/ 	.word	0x000000ff
        /*0450*/ 	.word	0x000000b0
        /*0454*/ 	.short	0x010a
        /*0456*/ 	.byte	0x05
	.zero		1


	//   ....[52]....
        /*0458*/ 	.word	0x00002b20
        /*045c*/ 	.word	0x00000000
        /*0460*/ 	.word	0x000000a0
        /*0464*/ 	.short	0x010a
        /*0466*/ 	.byte	0xff
	.zero		1


	//   ....[53]....
        /*0468*/ 	.word	0x00002c20
        /*046c*/ 	.word	0x00000000
        /*0470*/ 	.word	0x00000000
        /*0474*/ 	.short	0x0101
        /*0476*/ 	.byte	0xff
	.zero		1


	//   ....[54]....
        /*0478*/ 	.word	0x00002cb0
        /*047c*/ 	.word	0x000000ff
        /*0480*/ 	.word	0x000000b0
        /*0484*/ 	.short	0x0106
        /*0486*/ 	.byte	0x05
	.zero		1


	//   ....[55]....
        /*0488*/ 	.word	0x00002cd0
        /*048c*/ 	.word	0x000000ff
        /*0490*/ 	.word	0x000000b0
        /*0494*/ 	.short	0x010a
        /*0496*/ 	.byte	0x05
	.zero		1


	//   ....[56]....
        /*0498*/ 	.word	0x00002d60
        /*049c*/ 	.word	0x000000ff
        /*04a0*/ 	.word	0x000000b0
        /*04a4*/ 	.short	0x0106
        /*04a6*/ 	.byte	0x04
	.zero		1


	//   ....[57]....
        /*04a8*/ 	.word	0x00002da0
        /*04ac*/ 	.word	0x00000000
        /*04b0*/ 	.word	0x000000b0
        /*04b4*/ 	.short	0x010a
        /*04b6*/ 	.byte	0xff
	.zero		1


	//   ....[58]....
        /*04b8*/ 	.word	0x00002fe0
        /*04bc*/ 	.word	0x000000ff
        /*04c0*/ 	.word	0x00000008
        /*04c4*/ 	.short	0x010a
        /*04c6*/ 	.byte	0x06
	.zero		1


	//   ....[59]....
        /*04c8*/ 	.word	0x00003000
        /*04cc*/ 	.word	0x000000ff
        /*04d0*/ 	.word	0x00000008
        /*04d4*/ 	.short	0x010a
        /*04d6*/ 	.byte	0x06
	.zero		1


	//   ....[60]....
        /*04d8*/ 	.word	0x00003190
        /*04dc*/ 	.word	0x000000ff
        /*04e0*/ 	.word	0x00000008
        /*04e4*/ 	.short	0x010a
        /*04e6*/ 	.byte	0x06
	.zero		1


	//   ....[61]....
        /*04e8*/ 	.word	0x000031b0
        /*04ec*/ 	.word	0x000000ff
        /*04f0*/ 	.word	0x00000008
        /*04f4*/ 	.short	0x010a
        /*04f6*/ 	.byte	0x06
	.zero		1


	//   ....[62]....
        /*04f8*/ 	.word	0x00003270
        /*04fc*/ 	.word	0x000000ff
        /*0500*/ 	.word	0x00000000
        /*0504*/ 	.short	0x0101
        /*0506*/ 	.byte	0x07
	.zero		1


	//   ....[63]....
        /*0508*/ 	.word	0x000035b0
        /*050c*/ 	.word	0x00000000
        /*0510*/ 	.word	0x000000a0
        /*0514*/ 	.short	0x010a
        /*0516*/ 	.byte	0xff
	.zero		1


	//   ....[64]....
        /*0518*/ 	.word	0x00003670
        /*051c*/ 	.word	0x00000000
        /*0520*/ 	.word	0x00000000
        /*0524*/ 	.short	0x0101
        /*0526*/ 	.byte	0xff
	.zero		1


	//   ....[65]....
        /*0528*/ 	.word	0x00003730
        /*052c*/ 	.word	0x000000ff
        /*0530*/ 	.word	0x00000000
        /*0534*/ 	.short	0x010a
        /*0536*/ 	.byte	0x08
	.zero		1


	//   ....[66]....
        /*0538*/ 	.word	0x00003740
        /*053c*/ 	.word	0x000000ff
        /*0540*/ 	.word	0x000000d0
        /*0544*/ 	.short	0x010a
        /*0546*/ 	.byte	0x09
	.zero		1


	//   ....[67]....
        /*0548*/ 	.word	0x000037f0
        /*054c*/ 	.word	0x000000ff
        /*0550*/ 	.word	0x00000000
        /*0554*/ 	.short	0x010a
        /*0556*/ 	.byte	0x08
	.zero		1


	//   ....[68]....
        /*0558*/ 	.word	0x00003920
        /*055c*/ 	.word	0x000000ff
        /*0560*/ 	.word	0x00000000
        /*0564*/ 	.short	0x010a
        /*0566*/ 	.byte	0x1e
	.zero		1


	//   ....[69]....
        /*0568*/ 	.word	0x00003c20
        /*056c*/ 	.word	0x000000ff
        /*0570*/ 	.word	0x00000000
        /*0574*/ 	.short	0x010a
        /*0576*/ 	.byte	0x05
	.zero		1


	//   ....[70]....
        /*0578*/ 	.word	0x00003cc0
        /*057c*/ 	.word	0x00000000
        /*0580*/ 	.word	0x00000000
        /*0584*/ 	.short	0x010a
        /*0586*/ 	.byte	0xff
	.zero		1


	//   ....[71]....
        /*0588*/ 	.word	0x00003d00
        /*058c*/ 	.word	0x00000000
        /*0590*/ 	.word	0x00000000
        /*0594*/ 	.short	0x010a
        /*0596*/ 	.byte	0xff
	.zero		1


	//   ....[72]....
        /*0598*/ 	.word	0x00003d70
        /*059c*/ 	.word	0x000000ff
        /*05a0*/ 	.word	0x00000000
        /*05a4*/ 	.short	0x0101
        /*05a6*/ 	.byte	0x05
	.zero		1


	//   ....[73]....
        /*05a8*/ 	.word	0x00003db0
        /*05ac*/ 	.word	0x000000ff
        /*05b0*/ 	.word	0x00000100
        /*05b4*/ 	.short	0x010a
        /*05b6*/ 	.byte	0x07
	.zero		1


	//   ....[74]....
        /*05b8*/ 	.word	0x00003e00
        /*05bc*/ 	.word	0x000000ff
        /*05c0*/ 	.word	0x00000000
        /*05c4*/ 	.short	0x0101
        /*05c6*/ 	.byte	0x05
	.zero		1


	//   ....[75]....
        /*05c8*/ 	.word	0x00004250
        /*05cc*/ 	.word	0x00000000
        /*05d0*/ 	.word	0x000000a0
        /*05d4*/ 	.short	0x010a
        /*05d6*/ 	.byte	0xff
	.zero		1


	//   ....[76]....
        /*05d8*/ 	.word	0x00004310
        /*05dc*/ 	.word	0x00000000
        /*05e0*/ 	.word	0x00000000
        /*05e4*/ 	.short	0x0101
        /*05e6*/ 	.byte	0xff
	.zero		1


	//   ....[77]....
        /*05e8*/ 	.word	0x00004630
        /*05ec*/ 	.word	0x000000ff
        /*05f0*/ 	.word	0x00000098
        /*05f4*/ 	.short	0x010a
        /*05f6*/ 	.byte	0x07
	.zero		1


	//   ....[78]....
        /*05f8*/ 	.word	0x00004820
        /*05fc*/ 	.word	0x000000ff
        /*0600*/ 	.word	0x00000070
        /*0604*/ 	.short	0x010a
        /*0606*/ 	.byte	0x07
	.zero		1


	//   ....[79]....
        /*0608*/ 	.word	0x00004990
        /*060c*/ 	.word	0x000000ff
        /*0610*/ 	.word	0x00000050
        /*0614*/ 	.short	0x010b
        /*0616*/ 	.byte	0x07
	.zero		1


	//   ....[80]....
        /*0618*/ 	.word	0x000049a0
        /*061c*/ 	.word	0x000000ff
        /*0620*/ 	.word	0x00000000
        /*0624*/ 	.short	0x0101
        /*0626*/ 	.byte	0x08
	.zero		1


	//   ....[81]....
        /*0628*/ 	.word	0x000049c0
        /*062c*/ 	.word	0x000000ff
        /*0630*/ 	.word	0x00000078
        /*0634*/ 	.short	0x010a
        /*0636*/ 	.byte	0x07
	.zero		1


	//   ....[82]....
        /*0638*/ 	.word	0x00004b20
        /*063c*/ 	.word	0x000000ff
        /*0640*/ 	.word	0x00000058
        /*0644*/ 	.short	0x010b
        /*0646*/ 	.byte	0x07
	.zero		1


	//   ....[83]....
        /*0648*/ 	.word	0x00004b30
        /*064c*/ 	.word	0x000000ff
        /*0650*/ 	.word	0x00000000
        /*0654*/ 	.short	0x0101
        /*0656*/ 	.byte	0x08
	.zero		1


	//   ....[84]....
        /*0658*/ 	.word	0x00004b40
        /*065c*/ 	.word	0x000000ff
        /*0660*/ 	.word	0x00000080
        /*0664*/ 	.short	0x010a
        /*0666*/ 	.byte	0x07
	.zero		1


	//   ....[85]....
        /*0668*/ 	.word	0x00004ce0
        /*066c*/ 	.word	0x000000ff
        /*0670*/ 	.word	0x00000060
        /*0674*/ 	.short	0x010b
        /*0676*/ 	.byte	0x07
	.zero		1


	//   ....[86]....
        /*0678*/ 	.word	0x00004d50
        /*067c*/ 	.word	0x000000ff
        /*0680*/ 	.word	0x00000000
        /*0684*/ 	.short	0x0101
        /*0686*/ 	.byte	0x08
	.zero		1


	//   ....[87]....
        /*0688*/ 	.word	0x00004d80
        /*068c*/ 	.word	0x000000ff
        /*0690*/ 	.word	0x00000088
        /*0694*/ 	.short	0x010a
        /*0696*/ 	.byte	0x07
	.zero		1


	//   ....[88]....
        /*0698*/ 	.word	0x00004f90
        /*069c*/ 	.word	0x000000ff
        /*06a0*/ 	.word	0x00000068
        /*06a4*/ 	.short	0x010b
        /*06a6*/ 	.byte	0x07
	.zero		1


	//   ....[89]....
        /*06a8*/ 	.word	0x00004fb0
        /*06ac*/ 	.word	0x000000ff
        /*06b0*/ 	.word	0x00000000
        /*06b4*/ 	.short	0x0101
        /*06b6*/ 	.byte	0x0d
	.zero		1


	//   ....[90]....
        /*06b8*/ 	.word	0x00004fe0
        /*06bc*/ 	.word	0x000000ff
        /*06c0*/ 	.word	0x00000070
        /*06c4*/ 	.short	0x010a
        /*06c6*/ 	.byte	0x07
	.zero		1


	//   ....[91]....
        /*06c8*/ 	.word	0x00005000
        /*06cc*/ 	.word	0x000000ff
        /*06d0*/ 	.word	0x00000078
        /*06d4*/ 	.short	0x010a
        /*06d6*/ 	.byte	0x07
	.zero		1


	//   ....[92]....
        /*06d8*/ 	.word	0x00005020
        /*06dc*/ 	.word	0x000000ff
        /*06e0*/ 	.word	0x00000080
        /*06e4*/ 	.short	0x010a
        /*06e6*/ 	.byte	0x07
	.zero		1


	//   ....[93]....
        /*06e8*/ 	.word	0x00005060
        /*06ec*/ 	.word	0x00000000
        /*06f0*/ 	.word	0x00000088
        /*06f4*/ 	.short	0x010a
        /*06f6*/ 	.byte	0xff
	.zero		1


	//   ....[94]....
        /*06f8*/ 	.word	0x000053c0
        /*06fc*/ 	.word	0x00000000
        /*0700*/ 	.word	0x000000a0
        /*0704*/ 	.short	0x010a
        /*0706*/ 	.byte	0xff
	.zero		1


	//   ....[95]....
        /*0708*/ 	.word	0x000054d0
        /*070c*/ 	.word	0x00000000
        /*0710*/ 	.word	0x00000000
        /*0714*/ 	.short	0x0101
        /*0716*/ 	.byte	0xff
	.zero		1


	//   ....[96]....
        /*0718*/ 	.word	0x00005f80
        /*071c*/ 	.word	0x000000ff
        /*0720*/ 	.word	0x00000050
        /*0724*/ 	.short	0x010a
        /*0726*/ 	.byte	0x30
	.zero		1


	//   ....[97]....
        /*0728*/ 	.word	0x00006040
        /*072c*/ 	.word	0x000000b3
        /*0730*/ 	.word	0x000000c0
        /*0734*/ 	.short	0x010a
        /*0736*/ 	.byte	0xff
	.zero		1


	//   ....[98]....
        /*0738*/ 	.word	0x00006170
        /*073c*/ 	.word	0x000000ff
        /*0740*/ 	.word	0x00000050
        /*0744*/ 	.short	0x010a
        /*0746*/ 	.byte	0x30
	.zero		1


	//   ....[99]....
        /*0748*/ 	.word	0x00006340
        /*074c*/ 	.word	0x000000b3
        /*0750*/ 	.word	0x000000c0
        /*0754*/ 	.short	0x010a
        /*0756*/ 	.byte	0xff
	.zero		1


	//   ....[100]....
        /*0758*/ 	.word	0x000075c0
        /*075c*/ 	.word	0x00000000
        /*0760*/ 	.word	0x00000000
        /*0764*/ 	.short	0x0101
        /*0766*/ 	.byte	0xff
	.zero		1


	//   ....[101]....
        /*0768*/ 	.word	0x000075d0
        /*076c*/ 	.word	0x00000003
        /*0770*/ 	.word	0x00000050
        /*0774*/ 	.short	0x010a
        /*0776*/ 	.byte	0xff
	.zero		1


	//   ....[102]....
        /*0778*/ 	.word	0x000076b0
        /*077c*/ 	.word	0x00000003
        /*0780*/ 	.word	0x00000050
        /*0784*/ 	.short	0x010a
        /*0786*/ 	.byte	0xff
	.zero		1


	//   ....[103]....
        /*0788*/ 	.word	0x000089e0
        /*078c*/ 	.word	0x00000055
        /*0790*/ 	.word	0x00000000
        /*0794*/ 	.short	0x0101
        /*0796*/ 	.byte	0xff
	.zero		1


	//   ....[104]....
        /*0798*/ 	.word	0x00008a00
        /*079c*/ 	.word	0x00000000
        /*07a0*/ 	.word	0x00000050
        /*07a4*/ 	.short	0x010a
        /*07a6*/ 	.byte	0xff
	.zero		1


	//   ....[105]....
        /*07a8*/ 	.word	0x00008ad0
        /*07ac*/ 	.word	0x00000000
        /*07b0*/ 	.word	0x00000050
        /*07b4*/ 	.short	0x010a
        /*07b6*/ 	.byte	0xff
	.zero		1


	//   ....[106]....
        /*07b8*/ 	.word	0x00009e00
        /*07bc*/ 	.word	0x00000054
        /*07c0*/ 	.word	0x00000000
        /*07c4*/ 	.short	0x0101
        /*07c6*/ 	.byte	0xff
	.zero		1


	//   ....[107]....
        /*07c8*/ 	.word	0x00009e20
        /*07cc*/ 	.word	0x00000003
        /*07d0*/ 	.word	0x00000050
        /*07d4*/ 	.short	0x010a
        /*07d6*/ 	.byte	0xff
	.zero		1


	//   ....[108]....
        /*07d8*/ 	.word	0x00009ef0
        /*07dc*/ 	.word	0x00000003
        /*07e0*/ 	.word	0x00000050
        /*07e4*/ 	.short	0x010a
        /*07e6*/ 	.byte	0xff
	.zero		1


	//   ....[109]....
        /*07e8*/ 	.word	0x0000a240
        /*07ec*/ 	.word	0x000000b3
        /*07f0*/ 	.word	0x00000000
        /*07f4*/ 	.short	0x0101
        /*07f6*/ 	.byte	0xff
	.zero		1


	//   ....[110]....
        /*07f8*/ 	.word	0x0000b260
        /*07fc*/ 	.word	0x00000000
        /*0800*/ 	.word	0x00000000
        /*0804*/ 	.short	0x0101
        /*0806*/ 	.byte	0xff
	.zero		1


	//   ....[111]....
        /*0808*/ 	.word	0x0000b4d0
        /*080c*/ 	.word	0x000000ff
        /*0810*/ 	.word	0x00000000
        /*0814*/ 	.short	0x0101
        /*0816*/ 	.byte	0x04
	.zero		1


	//   ....[112]....
        /*0818*/ 	.word	0x0000b4f0
        /*081c*/ 	.word	0x00000003
        /*0820*/ 	.word	0x000000f0
        /*0824*/ 	.short	0x010a
        /*0826*/ 	.byte	0xff
	.zero		1


	//   ....[113]....
        /*0828*/ 	.word	0x0000b550
        /*082c*/ 	.word	0x00000002
        /*0830*/ 	.word	0x00000028
        /*0834*/ 	.short	0x010a
        /*0836*/ 	.byte	0xff
	.zero		1


	//   ....[114]....
        /*0838*/ 	.word	0x0000b5b0
        /*083c*/ 	.word	0x00000002
        /*0840*/ 	.word	0x00000028
        /*0844*/ 	.short	0x010a
        /*0846*/ 	.byte	0xff
	.zero		1


	//   ....[115]....
        /*0848*/ 	.word	0x0000b600
        /*084c*/ 	.word	0x00000002
        /*0850*/ 	.word	0x000000a0
        /*0854*/ 	.short	0x010a
        /*0856*/ 	.byte	0xff
	.zero		1


	//   ....[116]....
        /*0858*/ 	.word	0x0000b660
        /*085c*/ 	.word	0x00000000
        /*0860*/ 	.word	0x00000000
        /*0864*/ 	.short	0x010a
        /*0866*/ 	.byte	0xff
	.zero		1


	//   ....[117]....
        /*0868*/ 	.word	0x0000b6c0
        /*086c*/ 	.word	0x00000000
        /*0870*/ 	.word	0x00000000
        /*0874*/ 	.short	0x010a
        /*0876*/ 	.byte	0xff
	.zero		1


	//   ....[118]....
        /*0878*/ 	.word	0x0000b720
        /*087c*/ 	.word	0x00000000
        /*0880*/ 	.word	0x00000000
        /*0884*/ 	.short	0x010a
        /*0886*/ 	.byte	0xff
	.zero		1


	//   ....[119]....
        /*0888*/ 	.word	0x0000b780
        /*088c*/ 	.word	0x00000000
        /*0890*/ 	.word	0x00000000
        /*0894*/ 	.short	0x010a
        /*0896*/ 	.byte	0xff
	.zero		1


	//   ....[120]....
        /*0898*/ 	.word	0x0000b7d0
        /*089c*/ 	.word	0x00000000
        /*08a0*/ 	.word	0x000000e0
        /*08a4*/ 	.short	0x010a
        /*08a6*/ 	.byte	0xff
	.zero		1


	//   ....[121]....
        /*08a8*/ 	.word	0x0000b830
        /*08ac*/ 	.word	0x00000000
        /*08b0*/ 	.word	0x000000b0
        /*08b4*/ 	.short	0x010a
        /*08b6*/ 	.byte	0xff
	.zero		1


	//   ....[122]....
        /*08b8*/ 	.word	0x0000b880
        /*08bc*/ 	.word	0x00000000
        /*08c0*/ 	.word	0x000000a0
        /*08c4*/ 	.short	0x010a
        /*08c6*/ 	.byte	0xff
	.zero		1


	//   ....[123]....
        /*08c8*/ 	.word	0x0000b8e0
        /*08cc*/ 	.word	0x00000000
        /*08d0*/ 	.word	0x000000b0
        /*08d4*/ 	.short	0x010a
        /*08d6*/ 	.byte	0xff
	.zero		1


	//   ....[124]....
        /*08d8*/ 	.word	0x0000b940
        /*08dc*/ 	.word	0x00000004
        /*08e0*/ 	.word	0x00000008
        /*08e4*/ 	.short	0x010a
        /*08e6*/ 	.byte	0xff
	.zero		1


	//   ....[125]....
        /*08e8*/ 	.word	0x0000ba20
        /*08ec*/ 	.word	0x00000002
        /*08f0*/ 	.word	0x00000008
        /*08f4*/ 	.short	0x010a
        /*08f6*/ 	.byte	0xff
	.zero		1


	//   ....[126]....
        /*08f8*/ 	.word	0x0000ba70
        /*08fc*/ 	.word	0x00000000
        /*0900*/ 	.word	0x000000a0
        /*0904*/ 	.short	0x010a
        /*0906*/ 	.byte	0xff
	.zero		1


	//   ....[127]....
        /*0908*/ 	.word	0x0000bad0
        /*090c*/ 	.word	0x00000000
        /*0910*/ 	.word	0x000000d0
        /*0914*/ 	.short	0x010a
        /*0916*/ 	.byte	0xff
	.zero		1


	//   ....[128]....
        /*0918*/ 	.word	0x0000bb30
        /*091c*/ 	.word	0x00000000
        /*0920*/ 	.word	0x00000000
        /*0924*/ 	.short	0x010a
        /*0926*/ 	.byte	0xff
	.zero		1


	//   ....[129]....
        /*0928*/ 	.word	0x0000bb90
        /*092c*/ 	.word	0x00000000
        /*0930*/ 	.word	0x00000000
        /*0934*/ 	.short	0x010a
        /*0936*/ 	.byte	0xff
	.zero		1


	//   ....[130]....
        /*0938*/ 	.word	0x0000bbf0
        /*093c*/ 	.word	0x00000000
        /*0940*/ 	.word	0x00000100
        /*0944*/ 	.short	0x010a
        /*0946*/ 	.byte	0xff
	.zero		1


	//   ....[131]....
        /*0948*/ 	.word	0x0000bc40
        /*094c*/ 	.word	0x00000000
        /*0950*/ 	.word	0x000000a0
        /*0954*/ 	.short	0x010a
        /*0956*/ 	.byte	0xff
	.zero		1


	//   ....[132]....
        /*0958*/ 	.word	0x0000bca0
        /*095c*/ 	.word	0x00000000
        /*0960*/ 	.word	0x00000098
        /*0964*/ 	.short	0x010a
        /*0966*/ 	.byte	0xff
	.zero		1


	//   ....[133]....
        /*0968*/ 	.word	0x0000bd00
        /*096c*/ 	.word	0x00000003
        /*0970*/ 	.word	0x00000070
        /*0974*/ 	.short	0x010a
        /*0976*/ 	.byte	0xff
	.zero		1


	//   ....[134]....
        /*0978*/ 	.word	0x0000bd60
        /*097c*/ 	.word	0x00000003
        /*0980*/ 	.word	0x00000078
        /*0984*/ 	.short	0x010a
        /*0986*/ 	.byte	0xff
	.zero		1


	//   ....[135]....
        /*0988*/ 	.word	0x0000bdc0
        /*098c*/ 	.word	0x00000003
        /*0990*/ 	.word	0x00000080
        /*0994*/ 	.short	0x010a
        /*0996*/ 	.byte	0xff
	.zero		1


	//   ....[136]....
        /*0998*/ 	.word	0x0000be20
        /*099c*/ 	.word	0x00000003
        /*09a0*/ 	.word	0x00000088
        /*09a4*/ 	.short	0x010a
        /*09a6*/ 	.byte	0xff
	.zero		1


	//   ....[137]....
        /*09a8*/ 	.word	0x0000be80
        /*09ac*/ 	.word	0x00000000
        /*09b0*/ 	.word	0x00000070
        /*09b4*/ 	.short	0x010a
        /*09b6*/ 	.byte	0xff
	.zero		1


	//   ....[138]....
        /*09b8*/ 	.word	0x0000bee0
        /*09bc*/ 	.word	0x00000000
        /*09c0*/ 	.word	0x00000078
        /*09c4*/ 	.short	0x010a
        /*09c6*/ 	.byte	0xff
	.zero		1


	//   ....[139]....
        /*09c8*/ 	.word	0x0000bf40
        /*09cc*/ 	.word	0x00000000
        /*09d0*/ 	.word	0x00000080
        /*09d4*/ 	.short	0x010a
        /*09d6*/ 	.byte	0xff
	.zero		1


	//   ....[140]....
        /*09d8*/ 	.word	0x0000bf90
        /*09dc*/ 	.word	0x00000000
        /*09e0*/ 	.word	0x000000a0
        /*09e4*/ 	.short	0x010a
        /*09e6*/ 	.byte	0xff
	.zero		1


	//   ....[141]....
        /*09e8*/ 	.word	0x0000bff0
        /*09ec*/ 	.word	0x00000003
        /*09f0*/ 	.word	0x00000050
        /*09f4*/ 	.short	0x010a
        /*09f6*/ 	.byte	0xff
	.zero		1


	//   ....[142]....
        /*09f8*/ 	.word	0x0000c040
        /*09fc*/ 	.word	0x000000b3
        /*0a00*/ 	.word	0x000000c0
        /*0a04*/ 	.short	0x010a
        /*0a06*/ 	.byte	0xff
	.zero		1


	//   ....[143]....
        /*0a08*/ 	.word	0x0000c090
        /*0a0c*/ 	.word	0x00000003
        /*0a10*/ 	.word	0x00000050
        /*0a14*/ 	.short	0x010a
        /*0a16*/ 	.byte	0xff
	.zero		1


	//   ....[144]....
        /*0a18*/ 	.word	0x0000c0e0
        /*0a1c*/ 	.word	0x00000000
        /*0a20*/ 	.word	0x00000050
        /*0a24*/ 	.short	0x010a
        /*0a26*/ 	.byte	0xff
	.zero		1


	//   ....[145]....
        /*0a28*/ 	.word	0x0000c130
        /*0a2c*/ 	.word	0x00000003
        /*0a30*/ 	.word	0x00000050
        /*0a34*/ 	.short	0x010a
        /*0a36*/ 	.byte	0xff
	.zero		1


	//----- nvinfo : EIATTR_NUM_MBARRIERS
	.align		4
.L_47:
        /*0a38*/ 	.byte	0x03, 0x38
        /*0a3a*/ 	.short	0x0021


	//----- nvinfo : EIATTR_EXIT_INSTR_OFFSETS
	.align		4
        /*0a3c*/ 	.byte	0x04, 0x1c
        /*0a3e*/ 	.short	(.L_49 - .L_48)


	//   ....[0]....
.L_48:
        /*0a40*/ 	.word	0x00002870


	//   ....[1]....
        /*0a44*/ 	.word	0x00002d70


	//   ....[2]....
        /*0a48*/ 	.word	0x00002dd0


	//   ....[3]....
        /*0a4c*/ 	.word	0x00004030


	//   ....[4]....
        /*0a50*/ 	.word	0x00005090


	//   ....[5]....
        /*0a54*/ 	.word	0x000050d0


	//   ....[6]....
        /*0a58*/ 	.word	0x0000b3c0


	//   ....[7]....
        /*0a5c*/ 	.word	0x0000b440


	//   ....[8]....
        /*0a60*/ 	.word	0x0000b470


	//   ....[9]....
        /*0a64*/ 	.word	0x0000b4e0


	//----- nvinfo : EIATTR_MAX_THREADS
	.align		4
.L_49:
        /*0a68*/ 	.byte	0x04, 0x05
        /*0a6a*/ 	.short	(.L_51 - .L_50)
.L_50:
        /*0a6c*/ 	.word	0x00000100
        /*0a70*/ 	.word	0x00000001
        /*0a74*/ 	.word	0x00000001


	//----- nvinfo : EIATTR_CRS_STACK_SIZE
	.align		4
.L_51:
        /*0a78*/ 	.byte	0x04, 0x1e
        /*0a7a*/ 	.short	(.L_53 - .L_52)
.L_52:
        /*0a7c*/ 	.word	0x00000000


	//----- nvinfo : EIATTR_CBANK_PARAM_SIZE
	.align		4
.L_53:
        /*0a80*/ 	.byte	0x03, 0x19
        /*0a82*/ 	.short	0x0800


	//----- nvinfo : EIATTR_PARAM_CBANK
	.align		4
        /*0a84*/ 	.byte	0x04, 0x0a
        /*0a86*/ 	.short	(.L_55 - .L_54)
	.align		4
.L_54:
        /*0a88*/ 	.word	index@(.nv.constant0._ZN7cutlass13device_kernelINS_4gemm6kernel13GemmUniversalIN4cute5tupleIJiiiiEEENS1_10collective13CollectiveMmaINS1_35MainloopSm100TmaUmmaWarpSpecializedILi5ELi2ELi2ENS5_IJNS4_1CILi2EEENSA_ILi1EEESC_EEEEENS5_IJNSA_ILi256EEESF_NSA_ILi64EEEEEENS_6half_tENS5_IJlSC_lEEESI_SJ_NS4_8TiledMMAINS4_8MMA_AtomIJNS4_26SM100_MMA_F16BF16_2x1SM_SSISI_SI_fLi256ELi256ELNS4_4UMMA5MajorE0ELSO_0ELNSN_7ScaleInE0ELSP_0EEEEEENS4_6LayoutINS5_IJSC_SC_SC_EEENS5_IJNSA_ILi0EEESU_SU_EEEEENS5_IJNS4_10UnderscoreESX_SX_EEEEENS4_18SM100_TMA_2SM_LOADENS4_14ComposedLayoutINS4_7SwizzleILi3ELi4ELi3EEENS4_18smem_ptr_flag_bitsILi16EEENSS_INS5_IJNSA_ILi8EEESG_EEENS5_IJSG_SC_EEEEEEEvNS4_8identityES10_S1A_vS1B_EENS_8epilogue10collective18CollectiveEpilogueINS1D_23Sm100TmaWarpSpecializedILi4ELi2ELi64ELb1ELb0EEEJNS5_IJNSA_ILi128EEESF_SG_EEENS5_IJNSS_IS1I_SC_EENSS_ISG_SC_EEEEESI_SJ_SI_SJ_NS1D_6fusion15FusionCallbacksIS1H_NS1N_17LinearCombinationISI_fSI_fLNS_15FloatRoundStyleE2EEES1J_S1M_JEEENS4_5SM1004TMEM4LOAD26SM100_TMEM_LOAD_32dp32b64xENS4_13SM90_TMA_LOADES1A_NS4_39AutoVectorizingCopyWithAssumedAlignmentILi128EEENS4_14SM90_TMA_STOREES1A_S1Z_S1Z_EEEvvEEEEvNT_6ParamsE)
        /*0a8c*/ 	.short	0x0380
        /*0a8e*/ 	.short	0x0800


	//----- nvinfo : EIATTR_SW_WAR
	.align		4
.L_55:
        /*0a90*/ 	.byte	0x04, 0x36
        /*0a92*/ 	.short	(.L_57 - .L_56)
.L_56:
        /*0a94*/ 	.word	0x00000008
.L_57:


//--------------------- .nv.callgraph             --------------------------
	.section	.nv.callgraph,"",@"SHT_CUDA_CALLGRAPH"
	.align	4
	.sectionentsize	8
	.align		4
        /*0000*/ 	.word	0x00000000
	.align		4
        /*0004*/ 	.word	0xffffffff
	.align		4
        /*0008*/ 	.word	index@(_ZN7cutlass13device_kernelINS_4gemm6kernel13GemmUniversalIN4cute5tupleIJiiiiEEENS1_10collective13CollectiveMmaINS1_35MainloopSm100TmaUmmaWarpSpecializedILi5ELi2ELi2ENS5_IJNS4_1CILi2EEENSA_ILi1EEESC_EEEEENS5_IJNSA_ILi256EEESF_NSA_ILi64EEEEEENS_6half_tENS5_IJlSC_lEEESI_SJ_NS4_8TiledMMAINS4_8MMA_AtomIJNS4_26SM100_MMA_F16BF16_2x1SM_SSISI_SI_fLi256ELi256ELNS4_4UMMA5MajorE0ELSO_0ELNSN_7ScaleInE0ELSP_0EEEEEENS4_6LayoutINS5_IJSC_SC_SC_EEENS5_IJNSA_ILi0EEESU_SU_EEEEENS5_IJNS4_10UnderscoreESX_SX_EEEEENS4_18SM100_TMA_2SM_LOADENS4_14ComposedLayoutINS4_7SwizzleILi3ELi4ELi3EEENS4_18smem_ptr_flag_bitsILi16EEENSS_INS5_IJNSA_ILi8EEESG_EEENS5_IJSG_SC_EEEEEEEvNS4_8identityES10_S1A_vS1B_EENS_8epilogue10collective18CollectiveEpilogueINS1D_23Sm100TmaWarpSpecializedILi4ELi2ELi64ELb1ELb0EEEJNS5_IJNSA_ILi128EEESF_SG_EEENS5_IJNSS_IS1I_SC_EENSS_ISG_SC_EEEEESI_SJ_SI_SJ_NS1D_6fusion15FusionCallbacksIS1H_NS1N_17LinearCombinationISI_fSI_fLNS_15FloatRoundStyleE2EEES1J_S1M_JEEENS4_5SM1004TMEM4LOAD26SM100_TMEM_LOAD_32dp32b64xENS4_13SM90_TMA_LOADES1A_NS4_39AutoVectorizingCopyWithAssumedAlignmentILi128EEENS4_14SM90_TMA_STOREES1A_S1Z_S1Z_EEEvvEEEEvNT_6ParamsE)
	.align		4
        /*000c*/ 	.word	index@(__assertfail)
	.align		4
        /*0010*/ 	.word	0x00000000
	.align		4
        /*0014*/ 	.word	0xfffffffe
	.align		4
        /*0018*/ 	.word	0x00000000
	.align		4
        /*001c*/ 	.word	0xfffffffd
	.align		4
        /*0020*/ 	.word	0x00000000
	.align		4
        /*0024*/ 	.word	0xfffffffc


//--------------------- .nv.constant4             --------------------------
	.section	.nv.constant4,"a",@progbits
	.align	8
	.align		8
.nv.constant4:
        /*0000*/ 	.dword	__assertfail
	.align		8
        /*0008*/ 	.dword	__unnamed_1
	.align		8
        /*0010*/ 	.dword	__unnamed_2
	.align		8
        /*0018*/ 	.dword	_ZN39_INTERNAL_f8e45ce4_4_k_cu_81a2153d_70534cuda3std3__45__cpo5beginE
	.align		8
        /*0020*/ 	.dword	_ZN39_INTERNAL_f8e45ce4_4_k_cu_81a2153d_70534cuda3std3__45__cpo3endE
	.align		8
        /*0028*/ 	.dword	_ZN39_INTERNAL_f8e45ce4_4_k_cu_81a2153d_70534cuda3std3__45__cpo6cbeginE
	.align		8
        /*0030*/ 	.dword	_ZN39_INTERNAL_f8e45ce4_4_k_cu_81a2153d_70534cuda3std3__45__cpo4cendE
	.align		8
        /*0038*/ 	.dword	_ZN39_INTERNAL_f8e45ce4_4_k_cu_81a2153d_70534cuda3std3__441_GLOBAL__N__f8e45ce4_4_k_cu_81a2153d_70536ignoreE
	.align		8
        /*0040*/ 	.dword	_ZN39_INTERNAL_f8e45ce4_4_k_cu_81a2153d_70534cuda3std3__419piecewise_constructE
	.align		8
        /*0048*/ 	.dword	_ZN39_INTERNAL_f8e45ce4_4_k_cu_81a2153d_70534cuda3std3__48in_placeE
	.align		8
        /*0050*/ 	.dword	_ZN39_INTERNAL_f8e45ce4_4_k_cu_81a2153d_70534cuda3std6ranges3__45__cpo4swapE
	.align		8
        /*0058*/ 	.dword	_ZN39_INTERNAL_f8e45ce4_4_k_cu_81a2153d_70534cuda3std6ranges3__45__cpo9iter_moveE
	.align		8
        /*0060*/ 	.dword	_ZN39_INTERNAL_f8e45ce4_4_k_cu_81a2153d_70534cute7productE
	.align		8
        /*0068*/ 	.dword	_ZN39_INTERNAL_f8e45ce4_4_k_cu_81a2153d_70534cute1_E
	.align		8
        /*0070*/ 	.dword	$str$25
	.align		8
        /*0078*/ 	.dword	$str$26
	.align		8
        /*0080*/ 	.dword	$str$27
	.align		8
        /*0088*/ 	.dword	$str$28


//--------------------- .text._ZN7cutlass13device_kernelINS_4gemm6kernel13GemmUniversalIN4cute5tupleIJiiiiEEENS1_10collective13CollectiveMmaINS1_35MainloopSm100TmaUmmaWarpSpecializedILi5ELi2ELi2ENS5_IJNS4_1CILi2EEENSA_ILi1EEESC_EEEEENS5_IJNSA_ILi256EEESF_NSA_ILi64EEEEEENS_6half_tENS5_IJlSC_lEEESI_SJ_NS4_8TiledMMAINS4_8MMA_AtomIJNS4_26SM100_MMA_F16BF16_2x1SM_SSISI_SI_fLi256ELi256ELNS4_4UMMA5MajorE0ELSO_0ELNSN_7ScaleInE0ELSP_0EEEEEENS4_6LayoutINS5_IJSC_SC_SC_EEENS5_IJNSA_ILi0EEESU_SU_EEEEENS5_IJNS4_10UnderscoreESX_SX_EEEEENS4_18SM100_TMA_2SM_LOADENS4_14ComposedLayoutINS4_7SwizzleILi3ELi4ELi3EEENS4_18smem_ptr_flag_bitsILi16EEENSS_INS5_IJNSA_ILi8EEESG_EEENS5_IJSG_SC_EEEEEEEvNS4_8identityES10_S1A_vS1B_EENS_8epilogue10collective18CollectiveEpilogueINS1D_23Sm100TmaWarpSpecializedILi4ELi2ELi64ELb1ELb0EEEJNS5_IJNSA_ILi128EEESF_SG_EEENS5_IJNSS_IS1I_SC_EENSS_ISG_SC_EEEEESI_SJ_SI_SJ_NS1D_6fusion15FusionCallbacksIS1H_NS1N_17LinearCombinationISI_fSI_fLNS_15FloatRoundStyleE2EEES1J_S1M_JEEENS4_5SM1004TMEM4LOAD26SM100_TMEM_LOAD_32dp32b64xENS4_13SM90_TMA_LOADES1A_NS4_39AutoVectorizingCopyWithAssumedAlignmentILi128EEENS4_14SM90_TMA_STOREES1A_S1Z_S1Z_EEEvvEEEEvNT_6ParamsE --------------------------
	.section	.text._ZN7cutlass13device_kernelINS_4gemm6kernel13GemmUniversalIN4cute5tupleIJiiiiEEENS1_10collective13CollectiveMmaINS1_35MainloopSm100TmaUmmaWarpSpecializedILi5ELi2ELi2ENS5_IJNS4_1CILi2EEENSA_ILi1EEESC_EEEEENS5_IJNSA_ILi256EEESF_NSA_ILi64EEEEEENS_6half_tENS5_IJlSC_lEEESI_SJ_NS4_8TiledMMAINS4_8MMA_AtomIJNS4_26SM100_MMA_F16BF16_2x1SM_SSISI_SI_fLi256ELi256ELNS4_4UMMA5MajorE0ELSO_0ELNSN_7ScaleInE0ELSP_0EEEEEENS4_6LayoutINS5_IJSC_SC_SC_EEENS5_IJNSA_ILi0EEESU_SU_EEEEENS5_IJNS4_10UnderscoreESX_SX_EEEEENS4_18SM100_TMA_2SM_LOADENS4_14ComposedLayoutINS4_7SwizzleILi3ELi4ELi3EEENS4_18smem_ptr_flag_bitsILi16EEENSS_INS5_IJNSA_ILi8EEESG_EEENS5_IJSG_SC_EEEEEEEvNS4_8identityES10_S1A_vS1B_EENS_8epilogue10collective18CollectiveEpilogueINS1D_23Sm100TmaWarpSpecializedILi4ELi2ELi64ELb1ELb0EEEJNS5_IJNSA_ILi128EEESF_SG_EEENS5_IJNSS_IS1I_SC_EENSS_ISG_SC_EEEEESI_SJ_SI_SJ_NS1D_6fusion15FusionCallbacksIS1H_NS1N_17LinearCombinationISI_fSI_fLNS_15FloatRoundStyleE2EEES1J_S1M_JEEENS4_5SM1004TMEM4LOAD26SM100_TMEM_LOAD_32dp32b64xENS4_13SM90_TMA_LOADES1A_NS4_39AutoVectorizingCopyWithAssumedAlignmentILi128EEENS4_14SM90_TMA_STOREES1A_S1Z_S1Z_EEEvvEEEEvNT_6ParamsE,"ax",@progbits
	.align	128
.text._ZN7cutlass13device_kernelINS_4gemm6kernel13GemmUniversalIN4cute5tupleIJiiiiEEENS1_10collective13CollectiveMmaINS1_35MainloopSm100TmaUmmaWarpSpecializedILi5ELi2ELi2ENS5_IJNS4_1CILi2EEENSA_ILi1EEESC_EEEEENS5_IJNSA_ILi256EEESF_NSA_ILi64EEEEEENS_6half_tENS5_IJlSC_lEEESI_SJ_NS4_8TiledMMAINS4_8MMA_AtomIJNS4_26SM100_MMA_F16BF16_2x1SM_SSISI_SI_fLi256ELi256ELNS4_4UMMA5MajorE0ELSO_0ELNSN_7ScaleInE0ELSP_0EEEEEENS4_6LayoutINS5_IJSC_SC_SC_EEENS5_IJNSA_ILi0EEESU_SU_EEEEENS5_IJNS4_10UnderscoreESX_SX_EEEEENS4_18SM100_TMA_2SM_LOADENS4_14ComposedLayoutINS4_7SwizzleILi3ELi4ELi3EEENS4_18smem_ptr_flag_bitsILi16EEENSS_INS5_IJNSA_ILi8EEESG_EEENS5_IJSG_SC_EEEEEEEvNS4_8identityES10_S1A_vS1B_EENS_8epilogue10collective18CollectiveEpilogueINS1D_23Sm100TmaWarpSpecializedILi4ELi2ELi64ELb1ELb0EEEJNS5_IJNSA_ILi128EEESF_SG_EEENS5_IJNSS_IS1I_SC_EENSS_ISG_SC_EEEEESI_SJ_SI_SJ_NS1D_6fusion15FusionCallbacksIS1H_NS1N_17LinearCombinationISI_fSI_fLNS_15FloatRoundStyleE2EEES1J_S1M_JEEENS4_5SM1004TMEM4LOAD26SM100_TMEM_LOAD_32dp32b64xENS4_13SM90_TMA_LOADES1A_NS4_39AutoVectorizingCopyWithAssumedAlignmentILi128EEENS4_14SM90_TMA_STOREES1A_S1Z_S1Z_EEEvvEEEEvNT_6ParamsE:
        .type           _ZN7cutlass13device_kernelINS_4gemm6kernel13GemmUniversalIN4cute5tupleIJiiiiEEENS1_10collective13CollectiveMmaINS1_35MainloopSm100TmaUmmaWarpSpecializedILi5ELi2ELi2ENS5_IJNS4_1CILi2EEENSA_ILi1EEESC_EEEEENS5_IJNSA_ILi256EEESF_NSA_ILi64EEEEEENS_6half_tENS5_IJlSC_lEEESI_SJ_NS4_8TiledMMAINS4_8MMA_AtomIJNS4_26SM100_MMA_F16BF16_2x1SM_SSISI_SI_fLi256ELi256ELNS4_4UMMA5MajorE0ELSO_0ELNSN_7ScaleInE0ELSP_0EEEEEENS4_6LayoutINS5_IJSC_SC_SC_EEENS5_IJNSA_ILi0EEESU_SU_EEEEENS5_IJNS4_10UnderscoreESX_SX_EEEEENS4_18SM100_TMA_2SM_LOADENS4_14ComposedLayoutINS4_7SwizzleILi3ELi4ELi3EEENS4_18smem_ptr_flag_bitsILi16EEENSS_INS5_IJNSA_ILi8EEESG_EEENS5_IJSG_SC_EEEEEEEvNS4_8identityES10_S1A_vS1B_EENS_8epilogue10collective18CollectiveEpilogueINS1D_23Sm100TmaWarpSpecializedILi4ELi2ELi64ELb1ELb0EEEJNS5_IJNSA_ILi128EEESF_SG_EEENS5_IJNSS_IS1I_SC_EENSS_ISG_SC_EEEEESI_SJ_SI_SJ_NS1D_6fusion15FusionCallbacksIS1H_NS1N_17LinearCombinationISI_fSI_fLNS_15FloatRoundStyleE2EEES1J_S1M_JEEENS4_5SM1004TMEM4LOAD26SM100_TMEM_LOAD_32dp32b64xENS4_13SM90_TMA_LOADES1A_NS4_39AutoVectorizingCopyWithAssumedAlignmentILi128EEENS4_14SM90_TMA_STOREES1A_S1Z_S1Z_EEEvvEEEEvNT_6ParamsE,@function
        .size           _ZN7cutlass13device_kernelINS_4gemm6kernel13GemmUniversalIN4cute5tupleIJiiiiEEENS1_10collective13CollectiveMmaINS1_35MainloopSm100TmaUmmaWarpSpecializedILi5ELi2ELi2ENS5_IJNS4_1CILi2EEENSA_ILi1EEESC_EEEEENS5_IJNSA_ILi256EEESF_NSA_ILi64EEEEEENS_6half_tENS5_IJlSC_lEEESI_SJ_NS4_8TiledMMAINS4_8MMA_AtomIJNS4_26SM100_MMA_F16BF16_2x1SM_SSISI_SI_fLi256ELi256ELNS4_4UMMA5MajorE0ELSO_0ELNSN_7ScaleInE0ELSP_0EEEEEENS4_6LayoutINS5_IJSC_SC_SC_EEENS5_IJNSA_ILi0EEESU_SU_EEEEENS5_IJNS4_10UnderscoreESX_SX_EEEEENS4_18SM100_TMA_2SM_LOADENS4_14ComposedLayoutINS4_7SwizzleILi3ELi4ELi3EEENS4_18smem_ptr_flag_bitsILi16EEENSS_INS5_IJNSA_ILi8EEESG_EEENS5_IJSG_SC_EEEEEEEvNS4_8identityES10_S1A_vS1B_EENS_8epilogue10collective18CollectiveEpilogueINS1D_23Sm100TmaWarpSpecializedILi4ELi2ELi64ELb1ELb0EEEJNS5_IJNSA_ILi128EEESF_SG_EEENS5_IJNSS_IS1I_SC_EENSS_ISG_SC_EEEEESI_SJ_SI_SJ_NS1D_6fusion15FusionCallbacksIS1H_NS1N_17LinearCombinationISI_fSI_fLNS_15FloatRoundStyleE2EEES1J_S1M_JEEENS4_5SM1004TMEM4LOAD26SM100_TMEM_LOAD_32dp32b64xENS4_13SM90_TMA_LOADES1A_NS4_39AutoVectorizingCopyWithAssumedAlignmentILi128EEENS4_14SM90_TMA_STOREES1A_S1Z_S1Z_EEEvvEEEEvNT_6ParamsE,(.L_x_194 - _ZN7cutlass13device_kernelINS_4gemm6kernel13GemmUniversalIN4cute5tupleIJiiiiEEENS1_10collective13CollectiveMmaINS1_35MainloopSm100TmaUmmaWarpSpecializedILi5ELi2ELi2ENS5_IJNS4_1CILi2EEENSA_ILi1EEESC_EEEEENS5_IJNSA_ILi256EEESF_NSA_ILi64EEEEEENS_6half_tENS5_IJlSC_lEEESI_SJ_NS4_8TiledMMAINS4_8MMA_AtomIJNS4_26SM100_MMA_F16BF16_2x1SM_SSISI_SI_fLi256ELi256ELNS4_4UMMA5MajorE0ELSO_0ELNSN_7ScaleInE0ELSP_0EEEEEENS4_6LayoutINS5_IJSC_SC_SC_EEENS5_IJNSA_ILi0EEESU_SU_EEEEENS5_IJNS4_10UnderscoreESX_SX_EEEEENS4_18SM100_TMA_2SM_LOADENS4_14ComposedLayoutINS4_7SwizzleILi3ELi4ELi3EEENS4_18smem_ptr_flag_bitsILi16EEENSS_INS5_IJNSA_ILi8EEESG_EEENS5_IJSG_SC_EEEEEEEvNS4_8identityES10_S1A_vS1B_EENS_8epilogue10collective18CollectiveEpilogueINS1D_23Sm100TmaWarpSpecializedILi4ELi2ELi64ELb1ELb0EEEJNS5_IJNSA_ILi128EEESF_SG_EEENS5_IJNSS_IS1I_SC_EENSS_ISG_SC_EEEEESI_SJ_SI_SJ_NS1D_6fusion15FusionCallbacksIS1H_NS1N_17LinearCombinationISI_fSI_fLNS_15FloatRoundStyleE2EEES1J_S1M_JEEENS4_5SM1004TMEM4LOAD26SM100_TMEM_LOAD_32dp32b64xENS4_13SM90_TMA_LOADES1A_NS4_39AutoVectorizingCopyWithAssumedAlignmentILi128EEENS4_14SM90_TMA_STOREES1A_S1Z_S1Z_EEEvvEEEEvNT_6ParamsE)
        .other          _ZN7cutlass13device_kernelINS_4gemm6kernel13GemmUniversalIN4cute5tupleIJiiiiEEENS1_10collective13CollectiveMmaINS1_35MainloopSm100TmaUmmaWarpSpecializedILi5ELi2ELi2ENS5_IJNS4_1CILi2EEENSA_ILi1EEESC_EEEEENS5_IJNSA_ILi256EEESF_NSA_ILi64EEEEEENS_6half_tENS5_IJlSC_lEEESI_SJ_NS4_8TiledMMAINS4_8MMA_AtomIJNS4_26SM100_MMA_F16BF16_2x1SM_SSISI_SI_fLi256ELi256ELNS4_4UMMA5MajorE0ELSO_0ELNSN_7ScaleInE0ELSP_0EEEEEENS4_6LayoutINS5_IJSC_SC_SC_EEENS5_IJNSA_ILi0EEESU_SU_EEEEENS5_IJNS4_10UnderscoreESX_SX_EEEEENS4_18SM100_TMA_2SM_LOADENS4_14ComposedLayoutINS4_7SwizzleILi3ELi4ELi3EEENS4_18smem_ptr_flag_bitsILi16EEENSS_INS5_IJNSA_ILi8EEESG_EEENS5_IJSG_SC_EEEEEEEvNS4_8identityES10_S1A_vS1B_EENS_8epilogue10collective18CollectiveEpilogueINS1D_23Sm100TmaWarpSpecializedILi4ELi2ELi64ELb1ELb0EEEJNS5_IJNSA_ILi128EEESF_SG_EEENS5_IJNSS_IS1I_SC_EENSS_ISG_SC_EEEEESI_SJ_SI_SJ_NS1D_6fusion15FusionCallbacksIS1H_NS1N_17LinearCombinationISI_fSI_fLNS_15FloatRoundStyleE2EEES1J_S1M_JEEENS4_5SM1004TMEM4LOAD26SM100_TMEM_LOAD_32dp32b64xENS4_13SM90_TMA_LOADES1A_NS4_39AutoVectorizingCopyWithAssumedAlignmentILi128EEENS4_14SM90_TMA_STOREES1A_S1Z_S1Z_EEEvvEEEEvNT_6ParamsE,@"STO_CUDA_ENTRY STV_DEFAULT"
_ZN7cutlass13device_kernelINS_4gemm6kernel13GemmUniversalIN4cute5tupleIJiiiiEEENS1_10collective13CollectiveMmaINS1_35MainloopSm100TmaUmmaWarpSpecializedILi5ELi2ELi2ENS5_IJNS4_1CILi2EEENSA_ILi1EEESC_EEEEENS5_IJNSA_ILi256EEESF_NSA_ILi64EEEEEENS_6half_tENS5_IJlSC_lEEESI_SJ_NS4_8TiledMMAINS4_8MMA_AtomIJNS4_26SM100_MMA_F16BF16_2x1SM_SSISI_SI_fLi256ELi256ELNS4_4UMMA5MajorE0ELSO_0ELNSN_7ScaleInE0ELSP_0EEEEEENS4_6LayoutINS5_IJSC_SC_SC_EEENS5_IJNSA_ILi0EEESU_SU_EEEEENS5_IJNS4_10UnderscoreESX_SX_EEEEENS4_18SM100_TMA_2SM_LOADENS4_14ComposedLayoutINS4_7SwizzleILi3ELi4ELi3EEENS4_18smem_ptr_flag_bitsILi16EEENSS_INS5_IJNSA_ILi8EEESG_EEENS5_IJSG_SC_EEEEEEEvNS4_8identityES10_S1A_vS1B_EENS_8epilogue10collective18CollectiveEpilogueINS1D_23Sm100TmaWarpSpecializedILi4ELi2ELi64ELb1ELb0EEEJNS5_IJNSA_ILi128EEESF_SG_EEENS5_IJNSS_IS1I_SC_EENSS_ISG_SC_EEEEESI_SJ_SI_SJ_NS1D_6fusion15FusionCallbacksIS1H_NS1N_17LinearCombinationISI_fSI_fLNS_15FloatRoundStyleE2EEES1J_S1M_JEEENS4_5SM1004TMEM4LOAD26SM100_TMEM_LOAD_32dp32b64xENS4_13SM90_TMA_LOADES1A_NS4_39AutoVectorizingCopyWithAssumedAlignmentILi128EEENS4_14SM90_TMA_STOREES1A_S1Z_S1Z_EEEvvEEEEvNT_6ParamsE:
[----:B------:R-:W1:Y:S01]  /*0000*/  LDC R1, c[0x0][0x37c] ;  /* 0x0000df00ff017b82 */ /* 0x000e620000000800 */
[----:B------:R-:W2:Y:S01]  /*0010*/  S2R R170, SR_TID.X ;  /* 0x0000000000aa7919 */ /* 0x000ea20000002100 */
[----:B------:R-:W3:Y:S06]  /*0020*/  LDCU.64 UR6, c[0x0][0x890] ;  /* 0x00011200ff0677ac */ /* 0x000eec0008000a00 */
[----:B------:R-:W4:Y:S01]  /*0030*/  S2UR UR37, SR_CgaCtaId ;  /* 0x00000000002579c3 */ /* 0x000f220000008800 */
[----:B------:R-:W-:Y:S02]  /*0040*/  PRMT R155, RZ, 0x7610, R155 ;  /* 0x00007610ff9b7816 */ /* 0x000fe4000000009b */
[----:B------:R-:W-:Y:S01]  /*0050*/  ELECT P1, URZ, PT ;  /* 0x0000000000ff782f */ /* 0x000fe20003820000 */
[----:B------:R-:W1:Y:S01]  /*0060*/  LDCU.64 UR46, c[0x0][0x358] ;  /* 0x00006b00ff2e77ac */ /* 0x000e620008000a00 */
[----:B---3--:R-:W-:-:S04]  /*0070*/  UISETP.NE.U32.AND UP0, UPT, UR6, URZ, UPT ;  /* 0x000000ff0600728c */ /* 0x008fc8000bf05070 */
[----:B------:R-:W-:Y:S02]  /*0080*/  UISETP.NE.AND.EX UP0, UPT, UR7, URZ, UPT, UP0 ;  /* 0x000000ff0700728c */ /* 0x000fe4000bf05300 */
[----:B----4-:R-:W-:Y:S02]  /*0090*/  ULOP3.LUT UR5, UR37, 0x1, URZ, 0xc0, !UPT ;  /* 0x0000000125057892 */ /* 0x010fe4000f8ec0ff */
[----:B------:R-:W-:Y:S01]  /*00a0*/  ULOP3.LUT UR4, UR37, 0x1, URZ, 0x3c, !UPT ;  /* 0x0000000125047892 */ /* 0x000fe2000f8e3cff */
[----:B--2---:R-:W-:-:S05]  /*00b0*/  SHF.R.U32.HI R162, RZ, 0x5, R170 ;  /* 0x00000005ffa27819 */ /* 0x004fca00000116aa */
[----:B------:R-:W2:Y:S02]  /*00c0*/  SHFL.IDX PT, R0, R162, RZ, 0x1f ;  /* 0x00001fffa2007589 */ /* 0x000ea400000e0000 */
[----:B--2---:R-:W-:Y:S01]  /*00d0*/  R2UR UR10, R0 ;  /* 0x00000000000a72ca */ /* 0x004fe200000e0000 */
[----:B-1----:R-:W-:-:S14]  /*00e0*/  BRA.U UP0, `(.L_x_0) ;  /* 0x00000001002c7547 */ /* 0x002fdc000b800000 */
[----:B------:R-:W1:Y:S02]  /*00f0*/  LDCU.64 UR8, c[0x0][0x888] ;  /* 0x00011100ff0877ac */ /* 0x000e640008000a00 */
[----:B-1----:R-:W-:-:S04]  /*0100*/  UISETP.NE.U32.AND UP0, UPT, UR8, URZ, UPT ;  /* 0x000000ff0800728c */ /* 0x002fc8000bf05070 */
[----:B------:R-:W-:-:S09]  /*0110*/  UISETP.NE.AND.EX UP0, UPT, UR9, URZ, UPT, UP0 ;  /* 0x000000ff0900728c */ /* 0x000fd2000bf05300 */
[----:B------:R-:W-:Y:S05]  /*0120*/  BRA.U !UP0, `(.L_x_1) ;  /* 0x0000000108107547 */ /* 0x000fea000b800000 */
[----:B------:R-:W1:Y:S02]  /*0130*/  LDC.64 R2, c[0x0][0x888] ;  /* 0x00022200ff027b82 */ /* 0x000e640000000a00 */
[----:B-1----:R1:W5:Y:S01]  /*0140*/  LDG.E R81, desc[UR46][R2.64] ;  /* 0x0000002e02517981 */ /* 0x002362000c1e1900 */
[----:B------:R-:W-:Y:S01]  /*0150*/  HFMA2 R155, -RZ, RZ, 0, 5.9604644775390625e-08 ;  /* 0x00000001ff9b7431 */ /* 0x000fe200000001ff */
[----:B------:R-:W-:Y:S05]  /*0160*/  BRA `(.L_x_0) ;  /* 0x00000000000c7947 */ /* 0x000fea0003800000 */
.L_x_1:
[----:B------:R-:W1:Y:S01]  /*0170*/  LDCU UR8, c[0x0][0x880] ;  /* 0x00011000ff0877ac */ /* 0x000e620008000800 */
[----:B------:R-:W-:Y:S01]  /*0180*/  HFMA2 R155, -RZ, RZ, 0, 5.9604644775390625e-08 ;  /* 0x00000001ff9b7431 */ /* 0x000fe200000001ff */
[----:B-1----:R-:W-:-:S07]  /*0190*/  MOV R81, UR8 ;  /* 0x0000000800517c02 */ /* 0x002fce0008000f00 */
.L_x_0:
[----:B------:R-:W2:Y:S02]  /*01a0*/  LDCU.64 UR8, c[0x0][0x8b0] ;  /* 0x00011600ff0877ac */ /* 0x000ea40008000a00 */
[----:B--2---:R-:W-:-:S04]  /*01b0*/  UISETP.NE.U32.AND UP0, UPT, UR8, URZ, UPT ;  /* 0x000000ff0800728c */ /* 0x004fc8000bf05070 */
[----:B------:R-:W-:-:S09]  /*01c0*/  UISETP.NE.AND.EX UP0, UPT, UR9, URZ, UPT, UP0 ;  /* 0x000000ff0900728c */ /* 0x000fd2000bf05300 */
[----:B------:R-:W-:Y:S05]  /*01d0*/  BRA.U UP0, `(.L_x_2) ;  /* 0x0000000100247547 */ /* 0x000fea000b800000 */
[----:B------:R-:W2:Y:S02]  /*01e0*/  LDCU.64 UR8, c[0x0][0x8a8] ;  /* 0x00011500ff0877ac */ /* 0x000ea40008000a00 */
[----:B--2---:R-:W-:-:S04]  /*01f0*/  UISETP.NE.U32.AND UP0, UPT, UR8, URZ, UPT ;  /* 0x000000ff0800728c */ /* 0x004fc8000bf05070 */
[----:B------:R-:W-:-:S09]  /*0200*/  UISETP.NE.AND.EX UP0, UPT, UR9, URZ, UPT, UP0 ;  /* 0x000000ff0900728c */ /* 0x000fd2000bf05300 */
[----:B------:R-:W-:Y:S05]  /*0210*/  BRA.U !UP0, `(.L_x_3) ;  /* 0x00000001080c7547 */ /* 0x000fea000b800000 */
[----:B------:R-:W2:Y:S02]  /*0220*/  LDC.64 R78, c[0x0][0x8a8] ;  /* 0x00022a00ff4e7b82 */ /* 0x000ea40000000a00 */
[----:B--2---:R2:W5:Y:S01]  /*0230*/  LDG.E R78, desc[UR46][R78.64] ;  /* 0x0000002e4e4e7981 */ /* 0x004562000c1e1900 */
[----:B------:R-:W-:Y:S05]  /*0240*/  BRA `(.L_x_2) ;  /* 0x0000000000087947 */ /* 0x000fea0003800000 */
.L_x_3:
[----:B------:R-:W2:Y:S02]  /*0250*/  LDCU UR8, c[0x0][0x8a0] ;  /* 0x00011400ff0877ac */ /* 0x000ea40008000800 */
[----:B--2---:R-:W-:Y:S02]  /*0260*/  MOV R78, UR8 ;  /* 0x00000008004e7c02 */ /* 0x004fe40008000f00 */
.L_x_2:
[----:B------:R-:W-:Y:S01]  /*0270*/  IMAD.U32 R0, RZ, RZ, UR10 ;  /* 0x0000000aff007e24 */ /* 0x000fe2000f8e00ff */
[----:B------:R-:W-:Y:S04]  /*0280*/  BSSY.RECONVERGENT B0, `(.L_x_4) ;  /* 0x000000c000007945 */ /* 0x000fe80003800200 */
[C---:B------:R-:W-:Y:S02]  /*0290*/  ISETP.NE.OR P2, PT, R0.reuse, 0x1, !P1 ;  /* 0x000000010000780c */ /* 0x040fe40004f45670 */
[----:B------:R-:W-:-:S11]  /*02a0*/  ISETP.NE.OR P0, PT, R0, 0x3, !P1 ;  /* 0x000000030000780c */ /* 0x000fd60004f05670 */
[----:B------:R-:W-:Y:S05]  /*02b0*/  @P2 BRA `(.L_x_5) ;  /* 0x0000000000202947 */ /* 0x000fea0003800000 */
[----:B------:R-:W3:Y:S02]  /*02c0*/  LDCU.64 UR8, c[0x0][0x348] ;  /* 0x00006900ff0877ac */ /* 0x000ee40008000a00 */
[----:B---3--:R-:W-:Y:S02]  /*02d0*/  UIADD3 UR12, UP1, UPT, UR8, 0x80, URZ ;  /* 0x00000080080c7890 */ /* 0x008fe4000ff3e0ff */
[----:B------:R-:W-:Y:S02]  /*02e0*/  UIADD3 UR8, UP0, UPT, UR8, 0x180, URZ ;  /* 0x0000018008087890 */ /* 0x000fe4000ff1e0ff */
[----:B------:R-:W-:Y:S02]  /*02f0*/  UIADD3.X UR13, UPT, UPT, URZ, UR9, URZ, UP1, !UPT ;  /* 0x00000009ff0d7290 */ /* 0x000fe40008ffe4ff */
[----:B------:R-:W-:-:S07]  /*0300*/  UIADD3.X UR9, UPT, UPT, URZ, UR9, URZ, UP0, !UPT ;  /* 0x00000009ff097290 */ /* 0x000fce00087fe4ff */
[----:B------:R3:W-:Y:S02]  /*0310*/  UTMACCTL.PF [UR12] ;  /* 0x000000000c0079b9 */ /* 0x0007e40008040000 */
[----:B------:R3:W-:Y:S02]  /*0320*/  UTMACCTL.PF [UR8] ;  /* 0x00000000080079b9 */ /* 0x0007e40008040000 */
[----:B---3--:R-:W-:Y:S01]  /*0330*/  NOP ;  /* 0x0000000000007918 */ /* 0x008fe20000000000 */
.L_x_5:
[----:B------:R-:W-:Y:S05]  /*0340*/  BSYNC.RECONVERGENT B0 ;  /* 0x0000000000007941 */ /* 0x000fea0003800200 */
.L_x_4:
[----:B------:R-:W-:Y:S04]  /*0350*/  BSSY.RECONVERGENT B0, `(.L_x_6) ;  /* 0x000000a000007945 */ /* 0x000fe80003800200 */
        /* <DEDUP_REMOVED lines=9> */
.L_x_7:
[----:B------:R-:W-:Y:S05]  /*03f0*/  BSYNC.RECONVERGENT B0 ;  /* 0x0000000000007941 */ /* 0x000fea0003800200 */
.L_x_6:
[----:B------:R-:W3:Y:S01]  /*0400*/  LDCU.64 UR8, c[0x0][0x888] ;  /* 0x00011100ff0877ac */ /* 0x000ee20008000a00 */
[----:B------:R-:W-:Y:S02]  /*0410*/  UISETP.EQ.U32.AND UP1, UPT, UR6, URZ, UPT ;  /* 0x000000ff0600728c */ /* 0x000fe4000bf22070 */
[----:B------:R-:W-:Y:S02]  /*0420*/  UPLOP3.LUT UP5, UPT, UPT, UPT, UPT, 0x80, 0x8 ;  /* 0x000000000008789c */ /* 0x000fe40003faf070 */
[----:B---3--:R-:W-:-:S04]  /*0430*/  UISETP.NE.U32.AND UP0, UPT, UR8, URZ, UPT ;  /* 0x000000ff0800728c */ /* 0x008fc8000bf05070 */
[----:B------:R-:W-:-:S04]  /*0440*/  UISETP.NE.AND.EX UP0, UPT, UR9, URZ, UPT, UP0 ;  /* 0x000000ff0900728c */ /* 0x000fc8000bf05300 */
[----:B------:R-:W-:-:S04]  /*0450*/  UISETP.EQ.OR.EX UP2, UPT, UR7, URZ, !UP0, UP1 ;  /* 0x000000ff0700728c */ /* 0x000fc8000c742710 */
[----:B------:R-:W-:-:S05]  /*0460*/  UP2UR UR50, UPR, URZ, 0x4 ;  /* 0x00000004ff327883 */ /* 0x000fca0008000000 */
[----:B------:R-:W-:Y:S07]  /*0470*/  BRA.U !UP2, `(.L_x_8) ;  /* 0x000000010a207547 */ /* 0x000fee000b800000 */
[----:B------:R-:W-:Y:S01]  /*0480*/  UISETP.NE.U32.AND UP2, UPT, UR6, URZ, UPT ;  /* 0x000000ff0600728c */ /* 0x000fe2000bf45070 */
[----:B-----5:R-:W-:Y:S01]  /*0490*/  FSETP.NEU.AND P0, PT, R81, RZ, PT ;  /* 0x000000ff5100720b */ /* 0x020fe20003f0d000 */
[----:B------:R-:W-:Y:S02]  /*04a0*/  USEL UR6, URZ, 0xffffffff, UP0 ;  /* 0xffffffffff067887 */ /* 0x000fe40008000000 */
[----:B------:R-:W-:-:S10]  /*04b0*/  UISETP.NE.AND.EX UP2, UPT, UR7, URZ, UPT, UP2 ;  /* 0x000000ff0700728c */ /* 0x000fd4000bf45320 */
[----:B------:R-:W-:Y:S01]  /*04c0*/  VOTEU.ANY UP1, P0 ;  /* 0x0000000000ff7886 */ /* 0x000fe20000020100 */
[----:B------:R-:W-:-:S04]  /*04d0*/  @!UP2 USEL UR6, URZ, 0xffffffff, UP1 ;  /* 0xffffffffff06a887 */ /* 0x000fc80008800000 */
[----:B------:R-:W-:-:S04]  /*04e0*/  ULOP3.LUT UR6, UR6, 0x1, URZ, 0xc0, !UPT ;  /* 0x0000000106067892 */ /* 0x000fc8000f8ec0ff */
[----:B------:R-:W-:-:S11]  /*04f0*/  UISETP.NE.U32.AND UP5, UPT, UR6, 0x1, UPT ;  /* 0x000000010600788c */ /* 0x000fd6000bfa5070 */
.L_x_8:
[----:B------:R-:W3:Y:S01]  /*0500*/  SHFL.IDX PT, R0, R162, RZ, 0x1f ;  /* 0x00001fffa2007589 */ /* 0x000ee200000e0000 */
[----:B------:R-:W-:-:S04]  /*0510*/  UISETP.NE.AND UP1, UPT, UR10, 0x2, UPT ;  /* 0x000000020a00788c */ /* 0x000fc8000bf25270 */
[----:B------:R-:W-:Y:S02]  /*0520*/  UISETP.EQ.AND UP2, UPT, UR5, URZ, !UP1 ;  /* 0x000000ff0500728c */ /* 0x000fe4000cf42270 */
[----:B------:R-:W-:-:S04]  /*0530*/  USEL UR6, URZ, 0x1, UP1 ;  /* 0x00000001ff067887 */ /* 0x000fc80008800000 */
[----:B------:R-:W-:Y:S02]  /*0540*/  PLOP3.LUT P5, PT, P1, PT, UP2, 0x80, 0x8 ;  /* 0x000000000008781c */ /* 0x000fe40000faf028 */
[----:B---3--:R-:W-:-:S13]  /*0550*/  ISETP.NE.AND P0, PT, R0, RZ, PT ;  /* 0x000000ff0000720c */ /* 0x008fda0003f05270 */
[----:B------:R-:W-:Y:S05]  /*0560*/  @P0 BRA `(.L_x_9) ;  /* 0x00000000004c0947 */ /* 0x000fea0003800000 */
[----:B------:R-:W-:Y:S01]  /*0570*/  UMOV UR8, 0x400 ;  /* 0x0000040000087882 */ /* 0x000fe20000000000 */
[----:B------:R-:W-:Y:S01]  /*0580*/  UMOV UR7, 0x1 ;  /* 0x0000000100077882 */ /* 0x000fe20000000000 */
[----:B------:R-:W-:Y:S02]  /*0590*/  ULEA UR8, UR37, UR8, 0x18 ;  /* 0x0000000825087291 */ /* 0x000fe4000f8ec0ff */
[----:B------:R-:W-:-:S04]  /*05a0*/  UIADD3 UR12, UPT, UPT, -UR7, 0x100000, URZ ;  /* 0x00100000070c7890 */ /* 0x000fc8000fffe1ff */
[----:B------:R-:W-:Y:S02]  /*05b0*/  USHF.L.U32 UR13, UR12, 0xb, URZ ;  /* 0x0000000b0c0d7899 */ /* 0x000fe400080006ff */
[----:B------:R-:W-:Y:S01]  /*05c0*/  USHF.L.U32 UR12, UR12, 0x1, URZ ;  /* 0x000000010c0c7899 */ /* 0x000fe200080006ff */
[----:B------:R-:W-:Y:S01]  /*05d0*/  ELECT P0, URZ, PT ;  /* 0x0000000000ff782f */ /* 0x000fe20003800000 */
[----:B------:R-:W3:Y:S10]  /*05e0*/  FENCE.VIEW.ASYNC.S ;  /* 0x00000000000073c6 */ /* 0x000ef40000000000 */
[----:B---3--:R3:W4:Y:S01]  /*05f0*/  SYNCS.EXCH.64 URZ, [UR8], UR12 ;  /* 0x0000000c08ff75b2 */ /* 0x0087220008000100 */
[----:B------:R3:W1:Y:S01]  /*0600*/  SYNCS.EXCH.64 URZ, [UR8+0x28], UR12 ;  /* 0x0000280c08ff75b2 */ /* 0x0006620008000100 */
        /* <DEDUP_REMOVED lines=8> */
[----:B------:R-:W-:Y:S01]  /*0690*/  NOP ;  /* 0x0000000000007918 */ /* 0x000fe20000000000 */
.L_x_9:
[----:B------:R-:W2:Y:S01]  /*06a0*/  SHFL.IDX PT, R0, R162, RZ, 0x1f ;  /* 0x00001fffa2007589 */ /* 0x000ea200000e0000 */
[----:B------:R-:W-:Y:S01]  /*06b0*/  NOP ;  /* 0x0000000000007918 */ /* 0x000fe20000000000 */
[----:B--2---:R-:W-:-:S13]  /*06c0*/  ISETP.NE.AND P0, PT, R0, 0x1, PT ;  /* 0x000000010000780c */ /* 0x004fda0003f05270 */
[----:B------:R-:W-:Y:S05]  /*06d0*/  @P0 BRA `(.L_x_10) ;  /* 0x0000000000540947 */ /* 0x000fea0003800000 */
[----:B------:R-:W-:Y:S01]  /*06e0*/  UMOV UR9, 0x400 ;  /* 0x0000040000097882 */ /* 0x000fe20000000000 */
[----:B---3--:R-:W-:Y:S01]  /*06f0*/  UMOV UR8, 0x20 ;  /* 0x0000002000087882 */ /* 0x008fe20000000000 */
[----:B------:R-:W-:Y:S01]  /*0700*/  UMOV UR7, 0x80 ;  /* 0x0000008000077882 */ /* 0x000fe20000000000 */
[----:B------:R-:W-:Y:S02]  /*0710*/  ULEA UR9, UR37, UR9, 0x18 ;  /* 0x0000000925097291 */ /* 0x000fe4000f8ec0ff */
[----:B------:R-:W-:-:S04]  /*0720*/  UIADD3 UR12, UPT, UPT, -UR8, 0x100000, URZ ;  /* 0x00100000080c7890 */ /* 0x000fc8000fffe1ff */
[----:B------:R-:W-:Y:S02]  /*0730*/  USHF.L.U32 UR13, UR12, 0xb, URZ ;  /* 0x0000000b0c0d7899 */ /* 0x000fe400080006ff */
[----:B------:R-:W-:Y:S02]  /*0740*/  USHF.L.U32 UR12, UR12, 0x1, URZ ;  /* 0x000000010c0c7899 */ /* 0x000fe400080006ff */
[----:B------:R-:W-:-:S04]  /*0750*/  UIADD3 UR14, UPT, UPT, -UR7, 0x100000, URZ ;  /* 0x00100000070e7890 */ /* 0x000fc8000fffe1ff */
[----:B------:R-:W-:Y:S02]  /*0760*/  USHF.L.U32 UR15, UR14, 0xb, URZ ;  /* 0x0000000b0e0f7899 */ /* 0x000fe400080006ff */
[----:B------:R-:W-:Y:S01]  /*0770*/  USHF.L.U32 UR14, UR14, 0x1, URZ ;  /* 0x000000010e0e7899 */ /* 0x000fe200080006ff */
[----:B------:R-:W-:Y:S01]  /*0780*/  ELECT P0, URZ, PT ;  /* 0x0000000000ff782f */ /* 0x000fe20003800000 */
[----:B------:R-:W2:Y:S02]  /*0790*/  FENCE.VIEW.ASYNC.S ;  /* 0x00000000000073c6 */ /* 0x000ea40000000000 */
[----:B--2---:R2:W3:Y:S08]  /*07a0*/  SYNCS.EXCH.64 URZ, [UR9+0x50], UR12 ;  /* 0x0000500c09ff75b2 */ /* 0x0044f00008000100 */
        /* <DEDUP_REMOVED lines=8> */
.L_x_10:
[----:B------:R-:W4:Y:S01]  /*0830*/  SHFL.IDX PT, R0, R162, RZ, 0x1f ;  /* 0x00001fffa2007589 */ /* 0x000f2200000e0000 */
[----:B------:R-:W-:Y:S01]  /*0840*/  NOP ;  /* 0x0000000000007918 */ /* 0x000fe20000000000 */
[----:B----4-:R-:W-:-:S13]  /*0850*/  ISETP.NE.AND P0, PT, R0, 0x3, PT ;  /* 0x000000030000780c */ /* 0x010fda0003f05270 */
[----:B------:R-:W-:Y:S05]  /*0860*/  @P0 BRA `(.L_x_11) ;  /* 0x00000000002c0947 */ /* 0x000fea0003800000 */
[----:B---3--:R-:W-:Y:S01]  /*0870*/  UMOV UR8, 0x400 ;  /* 0x0000040000087882 */ /* 0x008fe20000000000 */
[----:B------:R-:W-:Y:S01]  /*0880*/  UMOV UR7, 0x20 ;  /* 0x0000002000077882 */ /* 0x000fe20000000000 */
[----:B------:R-:W-:Y:S02]  /*0890*/  ULEA UR8, UR37, UR8, 0x18 ;  /* 0x0000000825087291 */ /* 0x000fe4000f8ec0ff */
[----:B--2---:R-:W-:-:S04]  /*08a0*/  UIADD3 UR12, UPT, UPT, -UR7, 0x100000, URZ ;  /* 0x00100000070c7890 */ /* 0x004fc8000fffe1ff */
[----:B------:R-:W-:Y:S02]  /*08b0*/  USHF.L.U32 UR13, UR12, 0xb, URZ ;  /* 0x0000000b0c0d7899 */ /* 0x000fe400080006ff */
[----:B------:R-:W-:Y:S01]  /*08c0*/  USHF.L.U32 UR12, UR12, 0x1, URZ ;  /* 0x000000010c0c7899 */ /* 0x000fe200080006ff */
[----:B------:R-:W-:Y:S01]  /*08d0*/  ELECT P0, URZ, PT ;  /* 0x0000000000ff782f */ /* 0x000fe20003800000 */
[----:B------:R-:W2:Y:S10]  /*08e0*/  FENCE.VIEW.ASYNC.S ;  /* 0x00000000000073c6 */ /* 0x000eb40000000000 */
[----:B--2---:R4:W2:Y:S01]  /*08f0*/  SYNCS.EXCH.64 URZ, [UR8+0x90], UR12 ;  /* 0x0000900c08ff75b2 */ /* 0x0048a20008000100 */
[----:B------:R4:W3:Y:S02]  /*0900*/  SYNCS.EXCH.64 URZ, [UR8+0x98], UR12 ;  /* 0x0000980c08ff75b2 */ /* 0x0008e40008000100 */
[----:B----4-:R-:W-:Y:S01]  /*0910*/  NOP ;  /* 0x0000000000007918 */ /* 0x010fe20000000000 */
.L_x_11:
[----:B------:R-:W4:Y:S01]  /*0920*/  SHFL.IDX PT, R0, R162, RZ, 0x1f ;  /* 0x00001fffa2007589 */ /* 0x000f2200000e0000 */
[----:B------:R-:W-:Y:S01]  /*0930*/  NOP ;  /* 0x0000000000007918 */ /* 0x000fe20000000000 */
[----:B----4-:R-:W-:-:S13]  /*0940*/  ISETP.NE.AND P0, PT, R0, 0x4, PT ;  /* 0x000000040000780c */ /* 0x010fda0003f05270 */
[----:B------:R-:W-:Y:S05]  /*0950*/  @P0 BRA `(.L_x_12) ;  /* 0x0000000000480947 */ /* 0x000fea0003800000 */
[----:B--2---:R-:W-:Y:S01]  /*0960*/  UMOV UR9, 0x1e0 ;  /* 0x000001e000097882 */ /* 0x004fe20000000000 */
[----:B---3--:R-:W-:Y:S01]  /*0970*/  UMOV UR8, 0x400 ;  /* 0x0000040000087882 */ /* 0x008fe20000000000 */
[----:B------:R-:W-:Y:S01]  /*0980*/  USEL UR9, UR9, 0x1a0, UP5 ;  /* 0x000001a009097887 */ /* 0x000fe2000a800000 */
        /* <DEDUP_REMOVED lines=10> */
[----:B--2---:R4:W2:Y:S08]  /*0a30*/  SYNCS.EXCH.64 URZ, [UR8+0xa0], UR12 ;  /* 0x0000a00c08ff75b2 */ /* 0x0048b00008000100 */
[----:B------:R4:W3:Y:S01]  /*0a40*/  SYNCS.EXCH.64 URZ, [UR8+0xb0], UR14 ;  /* 0x0000b00e08ff75b2 */ /* 0x0008e20008000100 */
[----:B------:R4:W1:Y:S01]  /*0a50*/  SYNCS.EXCH.64 URZ, [UR8+0xa8], UR12 ;  /* 0x0000a80c08ff75b2 */ /* 0x0008620008000100 */
[----:B------:R4:W1:Y:S02]  /*0a60*/  SYNCS.EXCH.64 URZ, [UR8+0xb8], UR14 ;  /* 0x0000b80e08ff75b2 */ /* 0x0008640008000100 */
[----:B----4-:R-:W-:Y:S01]  /*0a70*/  NOP ;  /* 0x0000000000007918 */ /* 0x010fe20000000000 */
.L_x_12:
[----:B------:R-:W4:Y:S01]  /*0a80*/  SHFL.IDX PT, R0, R162, RZ, 0x1f ;  /* 0x00001fffa2007589 */ /* 0x000f2200000e0000 */
[----:B------:R-:W-:Y:S01]  /*0a90*/  NOP ;  /* 0x0000000000007918 */ /* 0x000fe20000000000 */
[----:B----4-:R-:W-:-:S13]  /*0aa0*/  ISETP.NE.AND P0, PT, R0, 0x5, PT ;  /* 0x000000050000780c */ /* 0x010fda0003f05270 */
[----:B------:R-:W-:Y:S05]  /*0ab0*/  @P0 BRA `(.L_x_13) ;  /* 0x0000000000440947 */ /* 0x000fea0003800000 */
[----:B--2---:R-:W-:Y:S01]  /*0ac0*/  UMOV UR9, 0x400 ;  /* 0x0000040000097882 */ /* 0x004fe20000000000 */
        /* <DEDUP_REMOVED lines=16> */
.L_x_13:
[----:B------:R-:W4:Y:S01]  /*0bd0*/  SHFL.IDX PT, R0, R162, RZ, 0x1f ;  /* 0x00001fffa2007589 */ /* 0x000f2200000e0000 */
[----:B------:R-:W-:Y:S01]  /*0be0*/  ISETP.NE.OR P1, PT, RZ, UR10, !P1 ;  /* 0x0000000aff007c0c */ /* 0x000fe2000cf25670 */
        /* <DEDUP_REMOVED lines=12> */
[----:B------:R4:W3:Y:S01]  /*0cb0*/  SYNCS.EXCH.64 URZ, [UR8+0xf0], UR12 ;  /* 0x0000f00c08ff75b2 */ /* 0x0008e20008000100 */
[----:B------:R4:W1:Y:S01]  /*0cc0*/  SYNCS.EXCH.64 URZ, [UR8+0xe8], UR12 ;  /* 0x0000e80c08ff75b2 */ /* 0x0008620008000100 */
[----:B------:R4:W1:Y:S02]  /*0cd0*/  SYNCS.EXCH.64 URZ, [UR8+0xf8], UR12 ;  /* 0x0000f80c08ff75b2 */ /* 0x0008640008000100 */
[----:B----4-:R-:W-:Y:S01]  /*0ce0*/  NOP ;  /* 0x0000000000007918 */ /* 0x010fe20000000000 */
.L_x_14:
[----:B------:R-:W-:Y:S01]  /*0cf0*/  VOTEU.ALL UP1, P1 ;  /* 0x0000000000ff7886 */ /* 0x000fe20000820000 */
[----:B---3--:R-:W3:Y:S01]  /*0d00*/  LDCU UR8, c[0x0][0x36c] ;  /* 0x00006d80ff0877ac */ /* 0x008ee20008000800 */
[----:B------:R-:W-:Y:S01]  /*0d10*/  NOP ;  /* 0x0000000000007918 */ /* 0x000fe20000000000 */
[----:B------:R-:W-:Y:S01]  /*0d20*/  LOP3.LUT R10, R170, 0x1f, RZ, 0xc0, !PT ;  /* 0x0000001faa0a7812 */ /* 0x000fe200078ec0ff */
[----:B--2---:R-:W-:Y:S01]  /*0d30*/  UMOV UR12, 0x20 ;  /* 0x00000020000c7882 */ /* 0x004fe20000000000 */
[----:B------:R-:W-:Y:S01]  /*0d40*/  @!UP1 UMOV UR7, 0x400 ;  /* 0x0000040000079882 */ /* 0x000fe20000000000 */
[----:B------:R-:W-:-:S04]  /*0d50*/  @!UP1 UIADD3 UR12, UPT, UPT, -UR12, 0x100000, URZ ;  /* 0x001000000c0c9890 */ /* 0x000fc8000fffe1ff */
[----:B------:R-:W-:Y:S02]  /*0d60*/  @!UP1 USHF.L.U32 UR13, UR12, 0xb, URZ ;  /* 0x0000000b0c0d9899 */ /* 0x000fe400080006ff */
[----:B------:R-:W-:Y:S02]  /*0d70*/  @!UP1 USHF.L.U32 UR12, UR12, 0x1, URZ ;  /* 0x000000010c0c9899 */ /* 0x000fe400080006ff */
[----:B------:R-:W-:Y:S01]  /*0d80*/  @!UP1 ULEA UR7, UR37, UR7, 0x18 ;  /* 0x0000000725079291 */ /* 0x000fe2000f8ec0ff */
[----:B------:R-:W-:Y:S01]  /*0d90*/  VOTEU.ALL UP1, P1 ;  /* 0x0000000000ff7886 */ /* 0x000fe20000820000 */
[----:B------:R-:W-:Y:S01]  /*0da0*/  UISETP.NE.AND UP4, UPT, UR10, URZ, UPT ;  /* 0x000000ff0a00728c */ /* 0x000fe2000bf85270 */
[----:B------:R-:W2:Y:S09]  /*0db0*/  FENCE.VIEW.ASYNC.S ;  /* 0x00000000000073c6 */ /* 0x000eb20000000000 */
[----:B--2---:R2:W4:Y:S01]  /*0dc0*/  @!UP1 SYNCS.EXCH.64 URZ, [UR7+0x100], UR12 ;  /* 0x0001000c07ff95b2 */ /* 0x0045220008000100 */
[----:B---3--:R-:W-:-:S09]  /*0dd0*/  UISETP.EQ.U32.AND UP1, UPT, UR8, 0x1, UPT ;  /* 0x000000010800788c */ /* 0x008fd2000bf22070 */
[----:B------:R-:W-:Y:S05]  /*0de0*/  BRA.U !UP1, `(.L_x_15) ;  /* 0x0000000109087547 */ /* 0x000fea000b800000 */
[----:B-1--4-:R-:W-:Y:S01]  /*0df0*/  UCGABAR_ARV ;  /* 0x00000000000079c7 */ /* 0x012fe20008000000 */
[----:B------:R-:W-:Y:S05]  /*0e00*/  BRA `(.L_x_16) ;  /* 0x0000000000047947 */ /* 0x000fea0003800000 */
.L_x_15:
[----:B-1--4-:R-:W-:Y:S01]  /*0e10*/  NOP ;  /* 0x0000000000007918 */ /* 0x012fe20000000000 */
.L_x_16:
[----:B------:R-:W1:Y:S01]  /*0e20*/  S2R R11, SR_CTAID.X ;  /* 0x00000000000b7919 */ /* 0x000e620000002500 */
[----:B------:R-:W-:-:S05]  /*0e30*/  CS2R.32 R156, SR_CgaSize ;  /* 0x00000000009c7805 */ /* 0x000fca0000008a00 */
[----:B------:R-:W-:-:S05]  /*0e40*/  IMAD R156, R156, -0xa0, RZ ;  /* 0xffffff609c9c7824 */ /* 0x000fca00078e02ff */
[----:B------:R-:W-:-:S14]  /*0e50*/  R2UR UR8, R156 ;  /* 0x000000009c0872ca */ /* 0x000fdc00000e0000 */
[----:B------:R-:W3:Y:S01]  /*0e60*/  LDCU UR8, c[0x0][UR8+0x2b0] ;  /* 0x00005600080877ac */ /* 0x000ee20008000800 */
[----:B------:R-:W-:-:S05]  /*0e70*/  CS2R.32 R0, SR_CgaSize ;  /* 0x0000000000007805 */ /* 0x000fca0000008a00 */
[----:B------:R-:W-:-:S06]  /*0e80*/  IMAD R0, R0, -0xa0, RZ ;  /* 0xffffff6000007824 */ /* 0x000fcc00078e02ff */
[----:B------:R-:W4:Y:S01]  /*0e90*/  LDC R0, c[0x0][R0+0x2a0] ;  /* 0x0000a80000007b82 */ /* 0x000f220000000800 */
[----:B------:R-:W-:Y:S01]  /*0ea0*/  PRMT R8, RZ, 0x7610, R8 ;  /* 0x00007610ff087816 */ /* 0x000fe20000000008 */
[----:B------:R-:W3:Y:S01]  /*0eb0*/  S2R R20, SR_CTAID.Y ;  /* 0x0000000000147919 */ /* 0x000ee20000002600 */
[----:B------:R-:W-:-:S05]  /*0ec0*/  CS2R.32 R156, SR_CgaSize ;  /* 0x00000000009c7805 */ /* 0x000fca0000008a00 */
[----:B------:R-:W-:-:S05]  /*0ed0*/  IMAD R156, R156, -0xa0, RZ ;  /* 0xffffff609c9c7824 */ /* 0x000fca00078e02ff */
[----:B--2---:R-:W-:-:S14]  /*0ee0*/  R2UR UR7, R156 ;  /* 0x000000009c0772ca */ /* 0x004fdc00000e0000 */
[----:B------:R-:W2:Y:S01]  /*0ef0*/  LDCU UR7, c[0x0][UR7+0x2b4] ;  /* 0x00005680070777ac */ /* 0x000ea20008000800 */
[----:B------:R-:W-:Y:S01]  /*0f00*/  UISETP.NE.AND UP2, UPT, UR10, 0x2, UPT ;  /* 0x000000020a00788c */ /* 0x000fe2000bf45270 */
[----:B------:R-:W3:Y:S01]  /*0f10*/  LDC R9, c[0x0][0xb24] ;  /* 0x0002c900ff097b82 */ /* 0x000ee20000000800 */
[----:B------:R-:W-:-:S05]  /*0f20*/  CS2R.32 R154, SR_CgaSize ;  /* 0x00000000009a7805 */ /* 0x000fca0000008a00 */
[----:B------:R-:W-:-:S06]  /*0f30*/  IMAD R154, R154, -0xa0, RZ ;  /* 0xffffff609a9a7824 */ /* 0x000fcc00078e02ff */
[----:B------:R-:W4:Y:S08]  /*0f40*/  LDC R154, c[0x0][R154+0x2a4] ;  /* 0x0000a9009a9a7b82 */ /* 0x000f300000000800 */
[----:B------:R-:W4:Y:S01]  /*0f50*/  LDC R72, c[0x0][0xb24] ;  /* 0x0002c900ff487b82 */ /* 0x000f220000000800 */
[----:B-1----:R-:W-:Y:S01]  /*0f60*/  I2FP.F32.U32 R4, R11 ;  /* 0x0000000b00047245 */ /* 0x002fe20000201000 */
[----:B------:R-:W-:-:S06]  /*0f70*/  IMAD.MOV.U32 R21, RZ, RZ, R11 ;  /* 0x000000ffff157224 */ /* 0x000fcc00078e000b */
[----:B------:R-:W1:Y:S01]  /*0f80*/  S2UR UR36, SR_CTAID.Z ;  /* 0x00000000002479c3 */ /* 0x000e620000002700 */
[----:B---3--:R-:W-:Y:S02]  /*0f90*/  ISETP.GE.AND P0, PT, R9, 0x1, PT ;  /* 0x000000010900780c */ /* 0x008fe40003f06270 */
[----:B------:R-:W-:Y:S01]  /*0fa0*/  I2FP.F32.U32 R2, R20 ;  /* 0x0000001400027245 */ /* 0x000fe20000201000 */
[----:B------:R-:W-:-:S04]  /*0fb0*/  FMUL R4, R4, UR8 ;  /* 0x0000000804047c20 */ /* 0x000fc80008400000 */
[----:B--2---:R-:W-:Y:S01]  /*0fc0*/  FMUL R2, R2, UR7 ;  /* 0x0000000702027c20 */ /* 0x004fe20008400000 */
[----:B------:R-:W2:Y:S01]  /*0fd0*/  F2I.U32.TRUNC.NTZ R156, R4 ;  /* 0x00000004009c7305 */ /* 0x000ea2000020f000 */
[----:B------:R-:W3:Y:S07]  /*0fe0*/  LDCU UR7, c[0x0][0xb30] ;  /* 0x00016600ff0777ac */ /* 0x000eee0008000800 */
[----:B------:R-:W1:Y:S01]  /*0ff0*/  F2I.U32.TRUNC.NTZ R3, R2 ;  /* 0x0000000200037305 */ /* 0x000e62000020f000 */
[----:B--2---:R-:W-:-:S04]  /*1000*/  IMAD.MOV R156, RZ, RZ, -R156 ;  /* 0x000000ffff9c7224 */ /* 0x004fc800078e0a9c */
[----:B----4-:R-:W-:Y:S01]  /*1010*/  IMAD R156, R0, R156, R11 ;  /* 0x0000009c009c7224 */ /* 0x010fe200078e020b */
[----:B------:R-:W-:Y:S01]  /*1020*/  PRMT R0, RZ, 0x7610, R0 ;  /* 0x00007610ff007816 */ /* 0x000fe20000000000 */
[----:B---3--:R-:W-:Y:S01]  /*1030*/  UISETP.NE.AND UP3, UPT, UR7, 0x1, UPT ;  /* 0x000000010700788c */ /* 0x008fe2000bf65270 */
[----:B-1----:R-:W-:-:S05]  /*1040*/  IADD3 R3, PT, PT, -R3, RZ, RZ ;  /* 0x000000ff03037210 */ /* 0x002fca0007ffe1ff */
[----:B------:R-:W-:Y:S01]  /*1050*/  IMAD R154, R154, R3, R20 ;  /* 0x000000039a9a7224 */ /* 0x000fe200078e0214 */
[----:B------:R-:W-:Y:S06]  /*1060*/  BRA.U UP4, `(.L_x_17) ;  /* 0x0000000104247547 */ /* 0x000fec000b800000 */
[----:B------:R-:W-:Y:S01]  /*1070*/  ISETP.NE.AND P1, PT, R154, RZ, PT ;  /* 0x000000ff9a00720c */ /* 0x000fe20003f25270 */
[----:B------:R-:W-:Y:S01]  /*1080*/  IMAD.MOV.U32 R0, RZ, RZ, 0x3 ;  /* 0x00000003ff007424 */ /* 0x000fe200078e00ff */
[C---:B------:R-:W-:Y:S02]  /*1090*/  LOP3.LUT R3, R156.reuse, 0xfffffffe, RZ, 0xc0, !PT ;  /* 0xfffffffe9c037812 */ /* 0x040fe400078ec0ff */
[----:B------:R-:W-:Y:S02]  /*10a0*/  ISETP.LT.U32.OR P1, PT, R156, 0x2, !P1 ;  /* 0x000000029c00780c */ /* 0x000fe40004f21470 */
[----:B------:R-:W-:Y:S02]  /*10b0*/  SHF.L.U32 R0, R0, R3, RZ ;  /* 0x0000000300007219 */ /* 0x000fe400000006ff */
[----:B------:R-:W-:Y:S02]  /*10c0*/  SEL R5, RZ, 0x1, !P1 ;  /* 0x00000001ff057807 */ /* 0x000fe40004800000 */
[----:B------:R-:W-:-:S05]  /*10d0*/  SEL R2, RZ, 0x2, !P1 ;  /* 0x00000002ff027807 */ /* 0x000fca0004800000 */
[----:B------:R-:W-:-:S05]  /*10e0*/  IMAD.IADD R2, R5, 0x1, R2 ;  /* 0x0000000105027824 */ /* 0x000fca00078e0202 */
[----:B------:R-:W-:Y:S02]  /*10f0*/  PRMT R8, R2, 0x7610, R8 ;  /* 0x0000761002087816 */ /* 0x000fe40000000008 */
.L_x_17:
[----:B------:R-:W-:Y:S05]  /*1100*/  @!P0 BRA `(.L_x_18) ;  /* 0x0000000000b88947 */ /* 0x000fea0003800000 */
[----:B------:R-:W1:Y:S01]  /*1110*/  LDC.64 R4, c[0x0][0xb18] ;  /* 0x0002c600ff047b82 */ /* 0x000e620000000a00 */
[----:B------:R-:W-:-:S07]  /*1120*/  ISETP.NE.AND P0, PT, R9, 0x1, PT ;  /* 0x000000010900780c */ /* 0x000fce0003f05270 */
[----:B------:R-:W2:Y:S08]  /*1130*/  LDC R14, c[0x0][0xb0c] ;  /* 0x0002c300ff0e7b82 */ /* 0x000eb00000000800 */
[----:B------:R-:W3:Y:S08]  /*1140*/  LDC R13, c[0x0][0x370] ;  /* 0x0000dc00ff0d7b82 */ /* 0x000ef00000000800 */
[----:B------:R-:W4:Y:S01]  /*1150*/  LDC R16, c[0x0][0x374] ;  /* 0x0000dd00ff107b82 */ /* 0x000f220000000800 */
[----:B-1----:R-:W-:-:S07]  /*1160*/  ISETP.NE.AND P1, PT, R4, 0x1, PT ;  /* 0x000000010400780c */ /* 0x002fce0003f25270 */
[----:B------:R-:W3:Y:S01]  /*1170*/  LDC.64 R6, c[0x0][0xb10] ;  /* 0x0002c400ff067b82 */ /* 0x000ee20000000a00 */
[----:B--2---:R-:W-:-:S07]  /*1180*/  ISETP.NE.AND P2, PT, R14, 0x1, PT ;  /* 0x000000010e00780c */ /* 0x004fce0003f45270 */
[----:B------:R-:W1:Y:S08]  /*1190*/  LDC R12, c[0x0][0xb20] ;  /* 0x0002c800ff0c7b82 */ /* 0x000e700000000800 */
[----:B------:R-:W2:Y:S01]  /*11a0*/  LDC.64 R2, c[0x0][0xb28] ;  /* 0x0002ca00ff027b82 */ /* 0x000ea20000000a00 */
[----:B----4-:R-:W-:-:S04]  /*11b0*/  IMAD.HI.U32 R15, R16, R5, RZ ;  /* 0x00000005100f7227 */ /* 0x010fc800078e00ff */
[----:B------:R-:W-:-:S04]  /*11c0*/  IMAD.HI.U32 R5, R20, R5, RZ ;  /* 0x0000000514057227 */ /* 0x000fc800078e00ff */
[----:B---3--:R-:W-:-:S04]  /*11d0*/  IMAD.HI.U32 R18, R13, R6, RZ ;  /* 0x000000060d127227 */ /* 0x008fc800078e00ff */
[C---:B------:R-:W-:Y:S01]  /*11e0*/  IMAD.HI.U32 R22, R11.reuse, R6, RZ ;  /* 0x000000060b167227 */ /* 0x040fe200078e00ff */
[-C--:B------:R-:W-:Y:S02]  /*11f0*/  @P2 SHF.R.U32.HI R13, RZ, R7.reuse, R18 ;  /* 0x00000007ff0d2219 */ /* 0x080fe40000011612 */
[-C--:B-1----:R-:W-:Y:S02]  /*1200*/  @P1 SHF.R.U32.HI R16, RZ, R12.reuse, R15 ;  /* 0x0000000cff101219 */ /* 0x082fe4000001160f */
[----:B------:R-:W-:Y:S02]  /*1210*/  SHF.R.U32.HI R5, RZ, R12, R5 ;  /* 0x0000000cff057219 */ /* 0x000fe40000011605 */
[----:B------:R-:W-:Y:S02]  /*1220*/  SHF.R.U32.HI R22, RZ, R7, R22 ;  /* 0x00000007ff167219 */ /* 0x000fe40000011616 */
[----:B------:R-:W-:Y:S01]  /*1230*/  SEL R5, R20, R5, !P1 ;  /* 0x0000000514057207 */ /* 0x000fe20004800000 */
[----:B--2---:R-:W-:Y:S01]  /*1240*/  IMAD.HI.U32 R18, R16, R2, RZ ;  /* 0x0000000210127227 */ /* 0x004fe200078e00ff */
[----:B------:R-:W-:-:S02]  /*1250*/  SEL R21, R11, R22, !P2 ;  /* 0x000000160b157207 */ /* 0x000fc40005000000 */
[----:B------:R-:W-:Y:S01]  /*1260*/  IADD3 R7, PT, PT, -R5, RZ, RZ ;  /* 0x000000ff05077210 */ /* 0x000fe20007ffe1ff */
[----:B------:R-:W-:Y:S01]  /*1270*/  IMAD.HI.U32 R6, R13, R2, RZ ;  /* 0x000000020d067227 */ /* 0x000fe200078e00ff */
[----:B------:R-:W-:-:S03]  /*1280*/  @P0 SHF.R.U32.HI R16, RZ, R3, R18 ;  /* 0x00000003ff100219 */ /* 0x000fc60000011612 */
[----:B------:R-:W-:Y:S01]  /*1290*/  IMAD R7, R4, R7, R20 ;  /* 0x0000000704077224 */ /* 0x000fe200078e0214 */
[----:B------:R-:W-:Y:S01]  /*12a0*/  @P0 SHF.R.U32.HI R13, RZ, R3, R6 ;  /* 0x00000003ff0d0219 */ /* 0x000fe20000011606 */
[----:B------:R-:W-:-:S04]  /*12b0*/  IMAD R16, R16, R9, RZ ;  /* 0x0000000910107224 */ /* 0x000fc800078e02ff */
[----:B------:R-:W-:Y:S01]  /*12c0*/  IMAD R6, R13, R9, RZ ;  /* 0x000000090d067224 */ /* 0x000fe200078e02ff */
[----:B------:R-:W-:-:S04]  /*12d0*/  ISETP.GE.AND P1, PT, R5, R16, PT ;  /* 0x000000100500720c */ /* 0x000fc80003f26270 */
[----:B------:R-:W-:Y:S01]  /*12e0*/  ISETP.GE.OR P1, PT, R21, R6, P1 ;  /* 0x000000061500720c */ /* 0x000fe20000f26670 */
[----:B------:R-:W-:-:S05]  /*12f0*/  IMAD.HI.U32 R6, R5, R2, RZ ;  /* 0x0000000205067227 */ /* 0x000fca00078e00ff */
[----:B------:R-:W-:-:S04]  /*1300*/  SHF.R.U32.HI R6, RZ, R3, R6 ;  /* 0x00000003ff067219 */ /* 0x000fc80000011606 */
[----:B------:R-:W-:-:S03]  /*1310*/  SEL R6, R5, R6, !P0 ;  /* 0x0000000605067207 */ /* 0x000fc60004000000 */
[----:B------:R-:W-:Y:S01]  /*1320*/  @!P1 IMAD.HI.U32 R12, R21, R2, RZ ;  /* 0x00000002150c9227 */ /* 0x000fe200078e00ff */
[----:B------:R-:W-:-:S04]  /*1330*/  IADD3 R2, PT, PT, -R6, RZ, RZ ;  /* 0x000000ff06027210 */ /* 0x000fc80007ffe1ff */
[----:B------:R-:W-:Y:S01]  /*1340*/  @!P1 SHF.R.U32.HI R12, RZ, R3, R12 ;  /* 0x00000003ff0c9219 */ /* 0x000fe2000001160c */
[----:B------:R-:W-:-:S03]  /*1350*/  IMAD R2, R9, R2, R5 ;  /* 0x0000000209027224 */ /* 0x000fc600078e0205 */
[----:B------:R-:W-:-:S05]  /*1360*/  @!P1 SEL R3, R21, R12, !P0 ;  /* 0x0000000c15039207 */ /* 0x000fca0004000000 */
[--C-:B------:R-:W-:Y:S02]  /*1370*/  @!P1 IMAD.IADD R6, R6, 0x1, -R3.reuse ;  /* 0x0000000106069824 */ /* 0x100fe400078e0a03 */
[----:B------:R-:W-:Y:S01]  /*1380*/  @!P1 IMAD R3, R2, R13, R3 ;  /* 0x0000000d02039224 */ /* 0x000fe200078e0203 */
[----:B------:R-:W-:Y:S01]  /*1390*/  IADD3 R2, PT, PT, -R21, RZ, RZ ;  /* 0x000000ff15027210 */ /* 0x000fe20007ffe1ff */
[----:B------:R-:W-:Y:S02]  /*13a0*/  @!P1 IMAD R5, R6, R9, R21 ;  /* 0x0000000906059224 */ /* 0x000fe400078e0215 */
[----:B------:R-:W-:Y:S02]  /*13b0*/  @!P1 IMAD.MOV.U32 R21, RZ, RZ, R3 ;  /* 0x000000ffff159224 */ /* 0x000fe400078e0003 */
[----:B------:R-:W-:Y:S02]  /*13c0*/  IMAD R2, R14, R2, R11 ;  /* 0x000000020e027224 */ /* 0x000fe400078e020b */
[----:B------:R-:W-:-:S02]  /*13d0*/  IMAD R20, R5, R4, R7 ;  /* 0x0000000405147224 */ /* 0x000fc400078e0207 */
[----:B------:R-:W-:Y:S02]  /*13e0*/  IMAD R21, R21, R14, R2 ;  /* 0x0000000e15157224 */ /* 0x000fe400078e0202 */
.L_x_18:
[----:B------:R-:W-:Y:S05]  /*13f0*/  BRA.U UP3, `(.L_x_19) ;  /* 0x0000000103407547 */ /* 0x000fea000b800000 */
[----:B------:R-:W1:Y:S08]  /*1400*/  LDC.64 R4, c[0x0][0xb10] ;  /* 0x0002c400ff047b82 */ /* 0x000e700000000a00 */
[----:B------:R-:W2:Y:S08]  /*1410*/  LDC.64 R2, c[0x0][0xb18] ;  /* 0x0002c600ff027b82 */ /* 0x000eb00000000a00 */
[----:B------:R-:W3:Y:S08]  /*1420*/  LDC R6, c[0x0][0xb20] ;  /* 0x0002c800ff067b82 */ /* 0x000ef00000000800 */
[----:B------:R-:W4:Y:S01]  /*1430*/  LDC R12, c[0x0][0xb0c] ;  /* 0x0002c300ff0c7b82 */ /* 0x000f220000000800 */
[----:B-1----:R-:W-:-:S05]  /*1440*/  IMAD.HI.U32 R4, R21, R4, RZ ;  /* 0x0000000415047227 */ /* 0x002fca00078e00ff */
[----:B------:R-:W-:Y:S01]  /*1450*/  SHF.R.U32.HI R4, RZ, R5, R4 ;  /* 0x00000005ff047219 */ /* 0x000fe20000011604 */
[----:B--2---:R-:W-:Y:S01]  /*1460*/  IMAD.HI.U32 R3, R20, R3, RZ ;  /* 0x0000000314037227 */ /* 0x004fe200078e00ff */
[----:B------:R-:W-:-:S04]  /*1470*/  ISETP.NE.AND P0, PT, R2, 0x1, PT ;  /* 0x000000010200780c */ /* 0x000fc80003f05270 */
[----:B---3--:R-:W-:-:S04]  /*1480*/  SHF.R.U32.HI R3, RZ, R6, R3 ;  /* 0x00000006ff037219 */ /* 0x008fc80000011603 */
[----:B------:R-:W-:Y:S02]  /*1490*/  SEL R3, R20, R3, !P0 ;  /* 0x0000000314037207 */ /* 0x000fe40004000000 */
[----:B----4-:R-:W-:-:S04]  /*14a0*/  ISETP.NE.AND P1, PT, R12, 0x1, PT ;  /* 0x000000010c00780c */ /* 0x010fc80003f25270 */
[----:B------:R-:W-:-:S05]  /*14b0*/  SEL R6, R21, R4, !P1 ;  /* 0x0000000415067207 */ /* 0x000fca0004800000 */
[----:B------:R-:W-:Y:S02]  /*14c0*/  IMAD.IADD R4, R3, 0x1, -R6 ;  /* 0x0000000103047824 */ /* 0x000fe400078e0a06 */
[----:B------:R-:W-:Y:S02]  /*14d0*/  IMAD.IADD R3, R6, 0x1, -R3 ;  /* 0x0000000106037824 */ /* 0x000fe400078e0a03 */
[----:B------:R-:W-:Y:S02]  /*14e0*/  IMAD R21, R4, R12, R21 ;  /* 0x0000000c04157224 */ /* 0x000fe400078e0215 */
[----:B------:R-:W-:Y:S02]  /*14f0*/  IMAD R20, R3, R2, R20 ;  /* 0x0000000203147224 */ /* 0x000fe400078e0214 */
.L_x_19:
[----:B------:R-:W-:Y:S05]  /*1500*/  BRA.U !UP1, `(.L_x_20) ;  /* 0x00000001090c7547 */ /* 0x000fea000b800000 */
[----:B------:R-:W-:Y:S01]  /*1510*/  UCGABAR_WAIT ;  /* 0x0000000000007dc7 */ /* 0x000fe20008000000 */
[----:B------:R-:W-:Y:S01]  /*1520*/  CCTL.IVALL ;  /* 0x00000000ff00798f */ /* 0x000fe20002000000 */
[----:B------:R-:W-:Y:S05]  /*1530*/  BRA `(.L_x_21) ;  /* 0x0000000000047947 */ /* 0x000fea0003800000 */
.L_x_20:
[----:B------:R-:W-:Y:S06]  /*1540*/  BAR.SYNC.DEFER_BLOCKING 0x0 ;  /* 0x0000000000007b1d */ /* 0x000fec0000010000 */
.L_x_21:
[----:B------:R-:W-:Y:S05]  /*1550*/  BRA.U UP2, `(.L_x_22) ;  /* 0x0000001102cc7547 */ /* 0x000fea000b800000 */
[----:B------:R-:W1:Y:S01]  /*1560*/  LDCU UR4, c[0x0][0x38c] ;  /* 0x00007180ff0477ac */ /* 0x000e620008000800 */
[----:B------:R-:W2:Y:S01]  /*1570*/  LDC R9, c[0x0][0x370] ;  /* 0x0000dc00ff097b82 */ /* 0x000ea20000000800 */
[----:B------:R-:W-:Y:S01]  /*1580*/  IMAD.SHL.U32 R16, R11, 0x80, RZ ;  /* 0x000000800b107824 */ /* 0x000fe200078e00ff */
[----:B------:R-:W-:Y:S01]  /*1590*/  PLOP3.LUT P1, PT, PT, PT, UP5, 0x80, 0x8 ;  /* 0x000000000008781c */ /* 0x000fe20003f2f058 */
[----:B------:R-:W-:Y:S01]  /*15a0*/  HFMA2 R12, -RZ, RZ, 0, 0 ;  /* 0x00000000ff0c7431 */ /* 0x000fe200000001ff */
[----:B------:R-:W-:Y:S01]  /*15b0*/  UISETP.NE.AND UP1, UPT, UR10, URZ, UPT ;  /* 0x000000ff0a00728c */ /* 0x000fe2000bf25270 */
[----:B------:R-:W-:Y:S01]  /*15c0*/  ISETP.NE.AND P4, PT, R10, RZ, P5 ;  /* 0x000000ff0a00720c */ /* 0x000fe20002f85270 */
[----:B------:R-:W-:Y:S01]  /*15d0*/  IMAD.MOV.U32 R15, RZ, RZ, 0x1 ;  /* 0x00000001ff0f7424 */ /* 0x000fe200078e00ff */
[----:B------:R-:W-:Y:S01]  /*15e0*/  PLOP3.LUT P1, PT, P1, PT, PT, 0x8, 0x80 ;  /* 0x000000000080781c */ /* 0x000fe20000f2e170 */
[----:B------:R-:W3:Y:S01]  /*15f0*/  LDC R0, c[0x0][0x374] ;  /* 0x0000dd00ff007b82 */ /* 0x000ee20000000800 */
[----:B------:R-:W-:Y:S01]  /*1600*/  IMAD.MOV.U32 R14, RZ, RZ, RZ ;  /* 0x000000ffff0e7224 */ /* 0x000fe200078e00ff */
[----:B------:R-:W-:Y:S01]  /*1610*/  MOV R8, 0x1 ;  /* 0x0000000100087802 */ /* 0x000fe20000000f00 */
[----:B------:R-:W-:Y:S01]  /*1620*/  IMAD.MOV.U32 R10, RZ, RZ, RZ ;  /* 0x000000ffff0a7224 */ /* 0x000fe200078e00ff */
[----:B------:R-:W-:Y:S01]  /*1630*/  LOP3.LUT R16, R16, 0x80, RZ, 0xc0, !PT ;  /* 0x0000008010107812 */ /* 0x000fe200078ec0ff */
[----:B------:R-:W4:Y:S01]  /*1640*/  LDCU.64 UR14, c[0x0][0x348] ;  /* 0x00006900ff0e77ac */ /* 0x000f220008000a00 */
[----:B-1----:R-:W-:-:S02]  /*1650*/  UIADD3 UR5, UPT, UPT, UR4, 0x3f, URZ ;  /* 0x0000003f04057890 */ /* 0x002fc4000fffe0ff */
[----:B------:R-:W-:Y:S02]  /*1660*/  USEL UR22, UR6, 0x2, UP1 ;  /* 0x0000000206167887 */ /* 0x000fe40008800000 */
[----:B------:R-:W-:Y:S01]  /*1670*/  USHF.R.S32.HI UR7, URZ, 0x1f, UR5 ;  /* 0x0000001fff077899 */ /* 0x000fe20008011405 */
[----:B------:R-:W-:-:S03]  /*1680*/  UMOV UR23, URZ ;  /* 0x000000ff00177c82 */ /* 0x000fc60008000000 */
[----:B------:R-:W-:Y:S02]  /*1690*/  ULEA.HI UR7, UR7, UR5, URZ, 0x6 ;  /* 0x0000000507077291 */ /* 0x000fe4000f8f30ff */
[----:B------:R-:W-:Y:S02]  /*16a0*/  UIADD3 UR5, UPT, UPT, UR4, -0x1, URZ ;  /* 0xffffffff04057890 */ /* 0x000fe4000fffe0ff */
[----:B------:R-:W-:Y:S02]  /*16b0*/  USHF.R.S32.HI UR7, URZ, 0x6, UR7 ;  /* 0x00000006ff077899 */ /* 0x000fe40008011407 */
[----:B------:R-:W-:Y:S02]  /*16c0*/  UISETP.GE.U32.AND UP2, UPT, UR5, -0x7f, UPT ;  /* 0xffffff810500788c */ /* 0x000fe4000bf46070 */
[----:B------:R-:W-:Y:S02]  /*16d0*/  UISETP.LT.U32.AND UP0, UPT, UR7, 0x5, UPT ;  /* 0x000000050700788c */ /* 0x000fe4000bf01070 */
[----:B------:R-:W-:-:S02]  /*16e0*/  UIADD3 UR4, UPT, UPT, UR4, 0x7e, URZ ;  /* 0x0000007e04047890 */ /* 0x000fc4000fffe0ff */
[----:B------:R-:W-:-:S04]  /*16f0*/  USEL UR5, UR7, 0x5, UP0 ;  /* 0x0000000507057887 */ /* 0x000fc80008000000 */
[----:B------:R-:W-:Y:S02]  /*1700*/  UIADD3 UR21, UPT, UPT, UR5, -0x1, URZ ;  /* 0xffffffff05157890 */ /* 0x000fe4000fffe0ff */
[----:B------:R-:W-:Y:S02]  /*1710*/  @UP2 UIADD3 UR21, UPT, UPT, UR5, URZ, URZ ;  /* 0x000000ff05152290 */ /* 0x000fe4000fffe0ff */
[----:B------:R-:W-:Y:S02]  /*1720*/  UIADD3 UR24, UPT, UPT, UR7, -UR5, URZ ;  /* 0x8000000507187290 */ /* 0x000fe4000fffe0ff */
[----:B------:R-:W-:Y:S02]  /*1730*/  UIADD3 UR13, UPT, UPT, UR21, 0x1, URZ ;  /* 0x00000001150d7890 */ /* 0x000fe4000fffe0ff */
[----:B--2-4-:R-:W-:-:S12]  /*1740*/  UIADD3 UR21, UPT, UPT, -UR21, URZ, URZ ;  /* 0x000000ff15157290 */ /* 0x014fd8000fffe1ff */
.L_x_42:
[----:B------:R-:W-:Y:S01]  /*1750*/  UISETP.NE.AND UP0, UPT, UR37, URZ, UPT ;  /* 0x000000ff2500728c */ /* 0x000fe2000bf05270 */
[----:B------:R-:W1:Y:S08]  /*1760*/  S2UR UR37, SR_CgaCtaId ;  /* 0x00000000002579c3 */ /* 0x000e700000008800 */
[----:B------:R-:W-:Y:S05]  /*1770*/  BRA.U UP0, `(.L_x_23) ;  /* 0x0000000100347547 */ /* 0x000fea000b800000 */
[----:B------:R-:W2:Y:S01]  /*1780*/  S2R R2, SR_CgaCtaId ;  /* 0x0000000000027919 */ /* 0x000ea20000008800 */
[----:B------:R-:W-:-:S04]  /*1790*/  MOV R3, 0x400 ;  /* 0x0000040000037802 */ /* 0x000fc80000000f00 */
[----:B--2---:R-:W-:Y:S02]  /*17a0*/  LEA R3, R2, R3, 0x18 ;  /* 0x0000000302037211 */ /* 0x004fe400078ec0ff */
[----:B------:R-:W-:-:S03]  /*17b0*/  SHF.L.U32 R2, R8, 0x1f, RZ ;  /* 0x0000001f08027819 */ /* 0x000fc600000006ff */
[----:B------:R-:W-:-:S04]  /*17c0*/  IMAD R3, R10, 0x8, R3 ;  /* 0x000000080a037824 */ /* 0x000fc800078e0203 */
[----:B------:R-:W2:Y:S02]  /*17d0*/  SYNCS.PHASECHK.TRANS64.TRYWAIT P0, [R3+URZ+0xf0], R2 ;  /* 0x0000f002030075a7 */ /* 0x000ea400080011ff */
[----:B--2---:R-:W-:Y:S05]  /*17e0*/  @!P0 BRA `(.L_x_24) ;  /* 0x0000009c00408947 */ /* 0x004fea0003800000 */
.L_x_148:
[----:B------:R-:W-:Y:S01]  /*17f0*/  VIADD R10, R10, 0x1 ;  /* 0x000000010a0a7836 */ /* 0x000fe20000000000 */
[----:B------:R2:W-:Y:S04]  /*1800*/  SYNCS.ARRIVE.TRANS64.A1T0 RZ, [R3+URZ+0xe0], RZ ;  /* 0x0000e0ff03ff79a7 */ /* 0x0005e800081000ff */
[----:B------:R-:W-:-:S04]  /*1810*/  ISETP.NE.AND P0, PT, R10, 0x2, PT ;  /* 0x000000020a00780c */ /* 0x000fc80003f05270 */
[----:B------:R-:W-:Y:S02]  /*1820*/  SEL R10, R10, RZ, P0 ;  /* 0x000000ff0a0a7207 */ /* 0x000fe40000000000 */
[----:B--2---:R-:W-:-:S04]  /*1830*/  SEL R3, RZ, 0x1, P0 ;  /* 0x00000001ff037807 */ /* 0x004fc80000000000 */
[----:B------:R-:W-:-:S07]  /*1840*/  LOP3.LUT R8, R8, R3, RZ, 0x3c, !PT ;  /* 0x0000000308087212 */ /* 0x000fce00078e3cff */
.L_x_23:
[----:B------:R-:W-:Y:S01]  /*1850*/  UMOV UR6, 0x400 ;  /* 0x0000040000067882 */ /* 0x000fe20000000000 */
[----:B------:R-:W-:Y:S01]  /*1860*/  LEA.HI R3, R21, R21, RZ, 0x1 ;  /* 0x0000001515037211 */ /* 0x000fe200078f08ff */
[----:B-1----:R-:W-:Y:S01]  /*1870*/  ULEA UR6, UR37, UR6, 0x18 ;  /* 0x0000000625067291 */ /* 0x002fe2000f8ec0ff */
[----:B------:R-:W-:Y:S01]  /*1880*/  SHF.L.U32 R2, R15, 0x1f, RZ ;  /* 0x0000001f0f027819 */ /* 0x000fe200000006ff */
[----:B------:R-:W-:Y:S01]  /*1890*/  UISETP.GE.U32.AND UP0, UPT, UR4, 0x7f, UPT ;  /* 0x0000007f0400788c */ /* 0x000fe2000bf06070 */
[C---:B------:R-:W-:Y:S01]  /*18a0*/  R2UR UR9, R16.reuse ;  /* 0x00000000100972ca */ /* 0x040fe200000e0000 */
[----:B------:R-:W-:Y:S01]  /*18b0*/  ULEA UR8, UR23, UR6, 0x3 ;  /* 0x0000000617087291 */ /* 0x000fe2000f8e18ff */
[----:B------:R-:W-:Y:S01]  /*18c0*/  IMAD.SHL.U32 R3, R3, 0x80, RZ ;  /* 0x0000008003037824 */ /* 0x000fe200078e00ff */
[----:B------:R-:W-:Y:S01]  /*18d0*/  R2UR UR11, R16 ;  /* 0x00000000100b72ca */ /* 0x000fe200000e0000 */
[----:B------:R-:W-:-:S03]  /*18e0*/  UMOV UR25, URZ ;  /* 0x000000ff00197c82 */ /* 0x000fc60008000000 */
[----:B------:R-:W-:-:S03]  /*18f0*/  R2UR UR35, R3 ;  /* 0x00000000032372ca */ /* 0x000fc600000e0000 */
[----:B------:R1:W2:Y:S01]  /*1900*/  SYNCS.PHASECHK.TRANS64.TRYWAIT P0, [UR8+0x28], R2 ;  /* 0x00002802ff0075a7 */ /* 0x0002a20008001108 */
[----:B------:R-:W-:-:S09]  /*1910*/  R2UR UR8, R20 ;  /* 0x00000000140872ca */ /* 0x000fd200000e0000 */
[----:B------:R-:W-:-:S04]  /*1920*/  ULOP3.LUT UR35, UR9, 0xffffff00, UR35, 0xf8, !UPT ;  /* 0xffffff0009237892 */ /* 0x000fc8000f8ef823 */
[----:B------:R-:W-:Y:S01]  /*1930*/  ULEA UR11, UR8, UR11, 0x8 ;  /* 0x0000000b080b7291 */ /* 0x000fe2000f8e40ff */
[----:B------:R-:W-:Y:S11]  /*1940*/  BRA.U !UP0, `(.L_x_25) ;  /* 0x0000000108bc7547 */ /* 0x000ff6000b800000 */
[----:B------:R-:W-:Y:S01]  /*1950*/  UMOV UR16, UR21 ;  /* 0x0000001500107c82 */ /* 0x000fe20008000000 */
[----:B------:R-:W-:Y:S01]  /*1960*/  UMOV UR17, UR23 ;  /* 0x0000001700117c82 */ /* 0x000fe20008000000 */
[----:B------:R-:W-:-:S05]  /*1970*/  UMOV UR34, URZ ;  /* 0x000000ff00227c82 */ /* 0x000fca0008000000 */
.L_x_31:
[----:B------:R-:W-:Y:S01]  /*1980*/  ULEA UR33, UR17, UR6, 0x3 ;  /* 0x0000000611217291 */ /* 0x000fe2000f8e18ff */
[----:B------:R-:W-:Y:S01]  /*1990*/  @P5 MOV R3, 0x10000 ;  /* 0x0001000000035802 */ /* 0x000fe20000000f00 */
[----:B-12-4-:R-:W-:Y:S10]  /*19a0*/  @P0 BRA `(.L_x_26) ;  /* 0x00000000000c0947 */ /* 0x016ff40003800000 */
[----:B------:R-:W-:-:S04]  /*19b0*/  SHF.L.U32 R5, R15, 0x1f, RZ ;  /* 0x0000001f0f057819 */ /* 0x000fc800000006ff */
[----:B------:R-:W2:Y:S02]  /*19c0*/  SYNCS.PHASECHK.TRANS64.TRYWAIT P0, [UR33+0x28], R5 ;  /* 0x00002805ff0075a7 */ /* 0x000ea40008001121 */
[----:B--2---:R-:W-:Y:S05]  /*19d0*/  @!P0 BRA `(.L_x_27) ;  /* 0x0000009800d88947 */ /* 0x004fea0003800000 */
.L_x_26:
[----:B------:R2:W-:Y:S01]  /*19e0*/  @P5 SYNCS.ARRIVE.TRANS64 RZ, [UR33], R3 ;  /* 0x00000003ffff59a7 */ /* 0x0005e20008000021 */
[----:B------:R-:W-:Y:S02]  /*19f0*/  ULOP3.LUT UR8, UR22, 0x2, URZ, 0xfc, !UPT ;  /* 0x0000000216087892 */ /* 0x000fe4000f8efcff */
[----:B------:R-:W-:Y:S02]  /*1a00*/  UIADD3 UR16, UPT, UPT, UR16, 0x1, URZ ;  /* 0x0000000110107890 */ /* 0x000fe4000fffe0ff */
[----:B------:R-:W-:Y:S02]  /*1a10*/  UISETP.NE.AND UP0, UPT, UR8, 0x2, UPT ;  /* 0x000000020800788c */ /* 0x000fe4000bf05270 */
[----:B------:R-:W-:-:S07]  /*1a20*/  UISETP.NE.AND UP2, UPT, UR16, 0x1, UPT ;  /* 0x000000011000788c */ /* 0x000fce000bf45270 */
[----:B------:R-:W-:Y:S05]  /*1a30*/  BRA.U UP0, `(.L_x_28) ;  /* 0x0000000100047547 */ /* 0x000fea000b800000 */
[----:B------:R-:W-:Y:S05]  /*1a40*/  BPT.TRAP 0x1 ;  /* 0x000000040000795c */ /* 0x000fea0000300000 */
.L_x_28:
[----:B------:R-:W-:Y:S04]  /*1a50*/  BSSY.RECONVERGENT B0, `(.L_x_29) ;  /* 0x0000003000007945 */ /* 0x000fe80003800200 */
[----:B------:R-:W-:Y:S05]  /*1a60*/  @!P4 BRA `(.L_x_30) ;  /* 0x000000000004c947 */ /* 0x000fea0003800000 */
[----:B------:R-:W-:Y:S05]  /*1a70*/  BPT.TRAP 0x1 ;  /* 0x000000040000795c */ /* 0x000fea0000300000 */
.L_x_30:
[----:B------:R-:W-:Y:S05]  /*1a80*/  BSYNC.RECONVERGENT B0 ;  /* 0x0000000000007941 */ /* 0x000fea0003800200 */
.L_x_29:
[----:B------:R-:W-:Y:S02]  /*1a90*/  UIADD3 UR23, UPT, UPT, UR17, 0x1, URZ ;  /* 0x0000000111177890 */ /* 0x000fe4000fffe0ff */
[----:B------:R-:W-:Y:S02]  /*1aa0*/  UIADD3 UR28, UP1, UPT, UR14, 0x80, URZ ;  /* 0x000000800e1c7890 */ /* 0x000fe4000ff3e0ff */
[----:B------:R-:W-:Y:S02]  /*1ab0*/  UISETP.NE.AND UP0, UPT, UR23, 0x5, UPT ;  /* 0x000000051700788c */ /* 0x000fe4000bf05270 */
[----:B------:R-:W-:Y:S02]  /*1ac0*/  ULOP3.LUT UR33, UR33, 0xfefffff8, URZ, 0xc0, !UPT ;  /* 0xfefffff821217892 */ /* 0x000fe4000f8ec0ff */
[----:B------:R-:W-:Y:S02]  /*1ad0*/  USEL UR9, URZ, 0x1, UP0 ;  /* 0x00000001ff097887 */ /* 0x000fe40008000000 */
[----:B------:R-:W-:-:S02]  /*1ae0*/  USEL UR23, UR23, URZ, UP0 ;  /* 0x000000ff17177287 */ /* 0x000fc40008000000 */
[----:B------:R-:W-:Y:S02]  /*1af0*/  UIADD3 UR26, UP0, UPT, UR14, 0x180, URZ ;  /* 0x000001800e1a7890 */ /* 0x000fe4000ff1e0ff */
[----:B------:R-:W-:Y:S01]  /*1b00*/  ULEA UR8, UR23, UR6, 0x3 ;  /* 0x0000000617087291 */ /* 0x000fe2000f8e18ff */
[----:B------:R-:W-:Y:S01]  /*1b10*/  LOP3.LUT R15, R15, UR9, RZ, 0x3c, !PT ;  /* 0x000000090f0f7c12 */ /* 0x000fe2000f8e3cff */
[----:B------:R-:W-:Y:S02]  /*1b20*/  UIADD3.X UR29, UPT, UPT, URZ, UR15, URZ, UP1, !UPT ;  /* 0x0000000fff1d7290 */ /* 0x000fe40008ffe4ff */
[----:B------:R-:W-:Y:S01]  /*1b30*/  UIADD3.X UR27, UPT, UPT, URZ, UR15, URZ, UP0, !UPT ;  /* 0x0000000fff1b7290 */ /* 0x000fe200087fe4ff */
[----:B-1----:R-:W-:Y:S01]  /*1b40*/  SHF.L.U32 R2, R15, 0x1f, RZ ;  /* 0x0000001f0f027819 */ /* 0x002fe200000006ff */
[----:B------:R-:W-:Y:S01]  /*1b50*/  UMOV UR18, 0x0 ;  /* 0x0000000000127882 */ /* 0x000fe20000000000 */
[----:B------:R-:W-:Y:S01]  /*1b60*/  UMOV UR19, 0x10000000 ;  /* 0x1000000000137882 */ /* 0x000fe20000000000 */
[----:B------:R-:W-:Y:S01]  /*1b70*/  UMOV UR10, UR34 ;  /* 0x00000022000a7c82 */ /* 0x000fe20008000000 */
[----:B------:R4:W1:Y:S01]  /*1b80*/  SYNCS.PHASECHK.TRANS64.TRYWAIT P0, [UR8+0x28], R2 ;  /* 0x00002802ff0075a7 */ /* 0x0008620008001108 */
[----:B------:R-:W-:Y:S01]  /*1b90*/  ULEA UR8, UR17, UR6, 0xe ;  /* 0x0000000611087291 */ /* 0x000fe2000f8e70ff */
[----:B------:R-:W-:Y:S01]  /*1ba0*/  UMOV UR12, UR36 ;  /* 0x00000024000c7c82 */ /* 0x000fe20008000000 */
[----:B------:R-:W-:-:S02]  /*1bb0*/  UMOV UR9, UR33 ;  /* 0x0000002100097c82 */ /* 0x000fc40008000000 */
[----:B------:R-:W-:Y:S02]  /*1bc0*/  UIADD3 UR32, UPT, UPT, UR8, 0x10800, URZ ;  /* 0x0001080008207890 */ /* 0x000fe4000fffe0ff */
[----:B------:R-:W-:Y:S01]  /*1bd0*/  UIADD3 UR8, UPT, UPT, UR8, 0x24800, URZ ;  /* 0x0002480008087890 */ /* 0x000fe2000fffe0ff */
[----:B------:R-:W-:Y:S01]  /*1be0*/  UMOV UR25, UR13 ;  /* 0x0000000d00197c82 */ /* 0x000fe20008000000 */
[----:B------:R-:W-:-:S05]  /*1bf0*/  UMOV UR17, UR23 ;  /* 0x0000001700117c82 */ /* 0x000fca0008000000 */
[----:B------:R2:W-:Y:S02]  /*1c00*/  UTMALDG.3D.2CTA [UR32], [UR28], desc[UR18] ;  /* 0x000012201c0075b4 */ /* 0x0005e40008211000 */
[----:B------:R4:W-:Y:S01]  /*1c10*/  UTMALDG.3D.2CTA [UR8], [UR26], desc[UR18] ;  /* 0x000012081a0075b4 */ /* 0x0009e20008211000 */
[----:B--2---:R-:W-:Y:S01]  /*1c20*/  UIADD3 UR34, UPT, UPT, UR34, 0x40, URZ ;  /* 0x0000004022227890 */ /* 0x004fe2000fffe0ff */
[----:B------:R-:W-:Y:S11]  /*1c30*/  BRA.U UP2, `(.L_x_31) ;  /* 0xfffffffd02507547 */ /* 0x000ff6000b83ffff */
.L_x_25:
[----:B----4-:R-:W-:Y:S01]  /*1c40*/  ULEA UR8, UR23, UR6, 0x3 ;  /* 0x0000000617087291 */ /* 0x010fe2000f8e18ff */
[----:B-1----:R-:W-:Y:S01]  /*1c50*/  SHF.L.U32 R2, R15, 0x1f, RZ ;  /* 0x0000001f0f027819 */ /* 0x002fe200000006ff */
[----:B------:R-:W-:Y:S01]  /*1c60*/  @!P1 SYNCS.ARRIVE.TRANS64.A1T0 RZ, [UR6+0x98], RZ ;  /* 0x000098ffffff99a7 */ /* 0x000fe20008100006 */
[----:B------:R-:W-:-:S06]  /*1c70*/  UISETP.GT.AND UP0, UPT, UR7, UR5, UPT ;  /* 0x000000050700728c */ /* 0x000fcc000bf04270 */
[----:B--2---:R1:W2:Y:S03]  /*1c80*/  SYNCS.PHASECHK.TRANS64.TRYWAIT P0, [UR8+0x28], R2 ;  /* 0x00002802ff0075a7 */ /* 0x0042a60008001108 */
[----:B------:R-:W-:Y:S05]  /*1c90*/  BRA.U !UP0, `(.L_x_32) ;  /* 0x0000000108bc7547 */ /* 0x000fea000b800000 */
[----:B------:R-:W-:Y:S01]  /*1ca0*/  UIADD3 UR26, UPT, UPT, UR24, UR25, URZ ;  /* 0x00000019181a7290 */ /* 0x000fe2000fffe0ff */
[----:B------:R-:W-:-:S11]  /*1cb0*/  UMOV UR27, UR23 ;  /* 0x00000017001b7c82 */ /* 0x000fd60008000000 */
.L_x_38:
[----:B------:R-:W-:Y:S01]  /*1cc0*/  ULEA UR17, UR27, UR6, 0x3 ;  /* 0x000000061b117291 */ /* 0x000fe2000f8e18ff */
[----:B--2---:R-:W-:Y:S01]  /*1cd0*/  @P5 MOV R3, 0x10000 ;  /* 0x0001000000035802 */ /* 0x004fe20000000f00 */
[----:B-12---:R-:W-:Y:S10]  /*1ce0*/  @P0 BRA `(.L_x_33) ;  /* 0x00000000000c0947 */ /* 0x006ff40003800000 */
[----:B------:R-:W-:-:S04]  /*1cf0*/  SHF.L.U32 R5, R15, 0x1f, RZ ;  /* 0x0000001f0f057819 */ /* 0x000fc800000006ff */
[----:B------:R-:W2:Y:S02]  /*1d00*/  SYNCS.PHASECHK.TRANS64.TRYWAIT P0, [UR17+0x28], R5 ;  /* 0x00002805ff0075a7 */ /* 0x000ea40008001111 */
[----:B--2---:R-:W-:Y:S05]  /*1d10*/  @!P0 BRA `(.L_x_34) ;  /* 0x0000009800208947 */ /* 0x004fea0003800000 */
.L_x_33:
[----:B------:R2:W-:Y:S01]  /*1d20*/  @P5 SYNCS.ARRIVE.TRANS64 RZ, [UR17], R3 ;  /* 0x00000003ffff59a7 */ /* 0x0005e20008000011 */
[----:B------:R-:W-:-:S04]  /*1d30*/  ULOP3.LUT UR8, UR22, 0x2, URZ, 0xfc, !UPT ;  /* 0x0000000216087892 */ /* 0x000fc8000f8efcff */
[----:B------:R-:W-:-:S09]  /*1d40*/  UISETP.NE.AND UP0, UPT, UR8, 0x2, UPT ;  /* 0x000000020800788c */ /* 0x000fd2000bf05270 */
[----:B------:R-:W-:Y:S05]  /*1d50*/  BRA.U UP0, `(.L_x_35) ;  /* 0x0000000100047547 */ /* 0x000fea000b800000 */
[----:B------:R-:W-:Y:S05]  /*1d60*/  BPT.TRAP 0x1 ;  /* 0x000000040000795c */ /* 0x000fea0000300000 */
.L_x_35:
[----:B------:R-:W-:Y:S04]  /*1d70*/  BSSY.RECONVERGENT B0, `(.L_x_36) ;  /* 0x0000003000007945 */ /* 0x000fe80003800200 */
[----:B------:R-:W-:Y:S05]  /*1d80*/  @!P4 BRA `(.L_x_37) ;  /* 0x000000000004c947 */ /* 0x000fea0003800000 */
[----:B------:R-:W-:Y:S05]  /*1d90*/  BPT.TRAP 0x1 ;  /* 0x000000040000795c */ /* 0x000fea0000300000 */
.L_x_37:
[----:B------:R-:W-:Y:S05]  /*1da0*/  BSYNC.RECONVERGENT B0 ;  /* 0x0000000000007941 */ /* 0x000fea0003800200 */
.L_x_36:
[----:B------:R-:W-:Y:S02]  /*1db0*/  UIADD3 UR23, UPT, UPT, UR27, 0x1, URZ ;  /* 0x000000011b177890 */ /* 0x000fe4000fffe0ff */
[----:B------:R-:W-:Y:S02]  /*1dc0*/  UIADD3 UR32, UP1, UPT, UR14, 0x80, URZ ;  /* 0x000000800e207890 */ /* 0x000fe4000ff3e0ff */
[----:B------:R-:W-:Y:S02]  /*1dd0*/  UISETP.NE.AND UP0, UPT, UR23, 0x5, UPT ;  /* 0x000000051700788c */ /* 0x000fe4000bf05270 */
[----:B------:R-:W-:Y:S02]  /*1de0*/  USHF.L.U32 UR18, UR25, 0x6, URZ ;  /* 0x0000000619127899 */ /* 0x000fe400080006ff */
[----:B------:R-:W-:Y:S02]  /*1df0*/  USEL UR9, URZ, 0x1, UP0 ;  /* 0x00000001ff097887 */ /* 0x000fe40008000000 */
[----:B------:R-:W-:-:S02]  /*1e00*/  USEL UR23, UR23, URZ, UP0 ;  /* 0x000000ff17177287 */ /* 0x000fc40008000000 */
[----:B------:R-:W-:Y:S02]  /*1e10*/  UIADD3 UR30, UP0, UPT, UR14, 0x180, URZ ;  /* 0x000001800e1e7890 */ /* 0x000fe4000ff1e0ff */
[----:B------:R-:W-:Y:S01]  /*1e20*/  ULEA UR8, UR23, UR6, 0x3 ;  /* 0x0000000617087291 */ /* 0x000fe2000f8e18ff */
[----:B------:R-:W-:Y:S01]  /*1e30*/  LOP3.LUT R15, R15, UR9, RZ, 0x3c, !PT ;  /* 0x000000090f0f7c12 */ /* 0x000fe2000f8e3cff */
[----:B------:R-:W-:Y:S02]  /*1e40*/  ULOP3.LUT UR17, UR17, 0xfefffff8, URZ, 0xc0, !UPT ;  /* 0xfefffff811117892 */ /* 0x000fe4000f8ec0ff */
[----:B------:R-:W-:Y:S01]  /*1e50*/  UIADD3.X UR33, UPT, UPT, URZ, UR15, URZ, UP1, !UPT ;  /* 0x0000000fff217290 */ /* 0x000fe20008ffe4ff */
[----:B-1----:R-:W-:Y:S01]  /*1e60*/  SHF.L.U32 R2, R15, 0x1f, RZ ;  /* 0x0000001f0f027819 */ /* 0x002fe200000006ff */
[----:B------:R-:W-:Y:S01]  /*1e70*/  UIADD3.X UR31, UPT, UPT, URZ, UR15, URZ, UP0, !UPT ;  /* 0x0000000fff1f7290 */ /* 0x000fe200087fe4ff */
[----:B------:R-:W-:Y:S02]  /*1e80*/  UMOV UR28, 0x0 ;  /* 0x00000000001c7882 */ /* 0x000fe40000000000 */
[----:B------:R4:W1:Y:S01]  /*1e90*/  SYNCS.PHASECHK.TRANS64.TRYWAIT P0, [UR8+0x28], R2 ;  /* 0x00002802ff0075a7 */ /* 0x0008620008001108 */
[----:B------:R-:W-:Y:S01]  /*1ea0*/  ULEA UR8, UR27, UR6, 0xe ;  /* 0x000000061b087291 */ /* 0x000fe2000f8e70ff */
[----:B------:R-:W-:Y:S01]  /*1eb0*/  UMOV UR29, 0x10000000 ;  /* 0x10000000001d7882 */ /* 0x000fe20000000000 */
[----:B------:R-:W-:-:S02]  /*1ec0*/  UMOV UR19, UR35 ;  /* 0x0000002300137c82 */ /* 0x000fc40008000000 */
[----:B------:R-:W-:Y:S02]  /*1ed0*/  UIADD3 UR16, UPT, UPT, UR8, 0x10800, URZ ;  /* 0x0001080008107890 */ /* 0x000fe4000fffe0ff */
[----:B------:R-:W-:Y:S01]  /*1ee0*/  UIADD3 UR8, UPT, UPT, UR8, 0x24800, URZ ;  /* 0x0002480008087890 */ /* 0x000fe2000fffe0ff */
[----:B------:R-:W-:Y:S01]  /*1ef0*/  UMOV UR20, UR36 ;  /* 0x0000002400147c82 */ /* 0x000fe20008000000 */
[----:B------:R-:W-:Y:S01]  /*1f00*/  UMOV UR12, UR36 ;  /* 0x00000024000c7c82 */ /* 0x000fe20008000000 */
[----:B------:R-:W-:Y:S01]  /*1f10*/  UMOV UR9, UR17 ;  /* 0x0000001100097c82 */ /* 0x000fe20008000000 */
[----:B------:R-:W-:Y:S01]  /*1f20*/  UMOV UR10, UR18 ;  /* 0x00000012000a7c82 */ /* 0x000fe20008000000 */
[----:B------:R-:W-:Y:S02]  /*1f30*/  UIADD3 UR25, UPT, UPT, UR25, 0x1, URZ ;  /* 0x0000000119197890 */ /* 0x000fe4000fffe0ff */
[----:B------:R4:W-:Y:S01]  /*1f40*/  UTMALDG.3D.2CTA [UR16], [UR32], desc[UR28] ;  /* 0x00001c10200075b4 */ /* 0x0009e20008211000 */
[----:B------:R-:W-:Y:S01]  /*1f50*/  UMOV UR27, UR23 ;  /* 0x00000017001b7c82 */ /* 0x000fe20008000000 */
[----:B------:R-:W-:Y:S01]  /*1f60*/  UISETP.NE.AND UP0, UPT, UR25, UR26, UPT ;  /* 0x0000001a1900728c */ /* 0x000fe2000bf05270 */
[----:B------:R4:W-:Y:S08]  /*1f70*/  UTMALDG.3D.2CTA [UR8], [UR30], desc[UR28] ;  /* 0x00001c081e0075b4 */ /* 0x0009f00008211000 */
[----:B----4-:R-:W-:Y:S05]  /*1f80*/  BRA.U UP0, `(.L_x_38) ;  /* 0xfffffffd004c7547 */ /* 0x010fea000b83ffff */
.L_x_32:
[----:B-1----:R-:W-:Y:S01]  /*1f90*/  LEA R2, R14, UR6, 0x3 ;  /* 0x000000060e027c11 */ /* 0x002fe2000f8e18ff */
[----:B------:R-:W-:Y:S01]  /*1fa0*/  NOP ;  /* 0x0000000000007918 */ /* 0x000fe20000000000 */
[----:B--2---:R-:W-:Y:S02]  /*1fb0*/  SHF.L.U32 R3, R12, 0x1f, RZ ;  /* 0x0000001f0c037819 */ /* 0x004fe400000006ff */
[----:B------:R-:W-:Y:S02]  /*1fc0*/  LEA R4, R14, UR6, 0x4 ;  /* 0x000000060e047c11 */ /* 0x000fe4000f8e20ff */
[----:B------:R-:W1:Y:S02]  /*1fd0*/  SYNCS.PHASECHK.TRANS64.TRYWAIT P0, [R2+URZ+0xa0], R3 ;  /* 0x0000a003020075a7 */ /* 0x000e6400080011ff */
[----:B-1----:R-:W-:Y:S05]  /*1fe0*/  @!P0 BRA `(.L_x_39) ;  /* 0x0000009400848947 */ /* 0x002fea0003800000 */
.L_x_151:
[----:B------:R-:W2:Y:S01]  /*1ff0*/  LDS.128 R4, [R4+0x110] ;  /* 0x0001100004047984 */ /* 0x000ea20000000c00 */
[----:B------:R-:W-:Y:S01]  /*2000*/  ISETP.GE.AND P0, PT, R72, 0x1, PT ;  /* 0x000000014800780c */ /* 0x000fe20003f06270 */
[----:B-1----:R-:W-:Y:S01]  /*2010*/  VIADD R2, R2, 0xb0 ;  /* 0x000000b002027836 */ /* 0x002fe20000000000 */
[----:B------:R-:W-:Y:S01]  /*2020*/  @!PT LDS RZ, [RZ] ;  /* 0x00000000fffff984 */ /* 0x000fe20000000800 */
[----:B------:R-:W-:Y:S01]  /*2030*/  @!PT LDS RZ, [RZ] ;  /* 0x00000000fffff984 */ /* 0x000fe20000000800 */
[----:B------:R-:W-:Y:S01]  /*2040*/  @!PT LDS RZ, [RZ] ;  /* 0x00000000fffff984 */ /* 0x000fe20000000800 */
[----:B------:R-:W-:Y:S01]  /*2050*/  @!PT LDS RZ, [RZ] ;  /* 0x00000000fffff984 */ /* 0x000fe20000000800 */
[----:B------:R1:W-:Y:S06]  /*2060*/  MEMBAR.ALL.CTA ;  /* 0x0000000000007992 */ /* 0x0003ec0000008000 */
[----:B-1----:R-:W1:Y:S01]  /*2070*/  FENCE.VIEW.ASYNC.S ;  /* 0x00000000000073c6 */ /* 0x002e620000000000 */
[----:B------:R-:W-:-:S04]  /*2080*/  PRMT R2, RZ, 0x654, R2 ;  /* 0x00000654ff027816 */ /* 0x000fc80000000002 */
[----:B-1----:R1:W-:Y:S01]  /*2090*/  SYNCS.ARRIVE.TRANS64.RED.A1T0 RZ, [R2+URZ], RZ ;  /* 0x000000ff02ff79a7 */ /* 0x0023e200081004ff */
[----:B--2---:R-:W-:-:S13]  /*20a0*/  LOP3.LUT P2, RZ, R6, 0x1, RZ, 0xc0, !PT ;  /* 0x0000000106ff7812 */ /* 0x004fda000784c0ff */
[----:B------:R-:W-:Y:S01]  /*20b0*/  @P2 SHF.R.U32.HI R3, RZ, 0x10, R5 ;  /* 0x00000010ff032819 */ /* 0x000fe20000011605 */
[----:B------:R-:W-:Y:S01]  /*20c0*/  VOTEU.ANY UP0, P2 ;  /* 0x0000000000ff7886 */ /* 0x000fe20001000100 */
[----:B------:R-:W-:Y:S02]  /*20d0*/  @P2 MOV R13, R4 ;  /* 0x00000004000d2202 */ /* 0x000fe40000000f00 */
[----:B------:R-:W-:Y:S02]  /*20e0*/  @P2 R2UR.BROADCAST UR8, R3 ;  /* 0x00000000030822ca */ /* 0x000fe400008e0000 */
[----:B------:R-:W-:-:S11]  /*20f0*/  @P2 LOP3.LUT R11, R5, 0xffff, RZ, 0xc0, !PT ;  /* 0x0000ffff050b2812 */ /* 0x000fd600078ec0ff */
[----:B------:R-:W-:Y:S01]  /*2100*/  @UP0 UMOV UR36, UR8 ;  /* 0x0000000800240c82 */ /* 0x000fe20008000000 */
[----:B-1----:R-:W-:Y:S05]  /*2110*/  @!P0 BRA `(.L_x_40) ;  /* 0x0000000000b88947 */ /* 0x002fea0003800000 */
[----:B------:R-:W3:Y:S01]  /*2120*/  LDC.64 R4, c[0x0][0xb18] ;  /* 0x0002c600ff047b82 */ /* 0x000ee20000000a00 */
[----:B------:R-:W-:-:S07]  /*2130*/  ISETP.NE.AND P3, PT, R72, 0x1, PT ;  /* 0x000000014800780c */ /* 0x000fce0003f65270 */
[----:B------:R-:W1:Y:S08]  /*2140*/  LDC.64 R6, c[0x0][0xb10] ;  /* 0x0002c400ff067b82 */ /* 0x000e700000000a00 */
[----:B------:R-:W2:Y:S08]  /*2150*/  LDC R17, c[0x0][0xb20] ;  /* 0x0002c800ff117b82 */ /* 0x000eb00000000800 */
[----:B------:R-:W4:Y:S01]  /*2160*/  LDC R18, c[0x0][0xb0c] ;  /* 0x0002c300ff127b82 */ /* 0x000f220000000800 */
[----:B---3--:R-:W-:Y:S01]  /*2170*/  IMAD.HI.U32 R22, R0, R5, RZ ;  /* 0x0000000500167227 */ /* 0x008fe200078e00ff */
[----:B------:R-:W-:-:S06]  /*2180*/  ISETP.NE.AND P0, PT, R4, 0x1, PT ;  /* 0x000000010400780c */ /* 0x000fcc0003f05270 */
[----:B------:R-:W3:Y:S01]  /*2190*/  LDC.64 R2, c[0x0][0xb28] ;  /* 0x0002ca00ff027b82 */ /* 0x000ee20000000a00 */
[----:B-1----:R-:W-:-:S04]  /*21a0*/  IMAD.HI.U32 R20, R9, R6, RZ ;  /* 0x0000000609147227 */ /* 0x002fc800078e00ff */
[----:B------:R-:W-:Y:S01]  /*21b0*/  IMAD.HI.U32 R24, R13, R6, RZ ;  /* 0x000000060d187227 */ /* 0x000fe200078e00ff */
[----:B------:R-:W-:Y:S02]  /*21c0*/  SHF.R.U32.HI R20, RZ, R7, R20 ;  /* 0x00000007ff147219 */ /* 0x000fe40000011614 */
[----:B--2---:R-:W-:Y:S01]  /*21d0*/  SHF.R.U32.HI R19, RZ, R17, R22 ;  /* 0x00000011ff137219 */ /* 0x004fe20000011616 */
[----:B------:R-:W-:Y:S01]  /*21e0*/  IMAD.HI.U32 R22, R11, R5, RZ ;  /* 0x000000050b167227 */ /* 0x000fe200078e00ff */
[----:B------:R-:W-:Y:S02]  /*21f0*/  SHF.R.U32.HI R24, RZ, R7, R24 ;  /* 0x00000007ff187219 */ /* 0x000fe40000011618 */
[----:B------:R-:W-:Y:S02]  /*2200*/  SEL R19, R0, R19, !P0 ;  /* 0x0000001300137207 */ /* 0x000fe40004000000 */
[----:B------:R-:W-:Y:S02]  /*2210*/  SHF.R.U32.HI R22, RZ, R17, R22 ;  /* 0x00000011ff167219 */ /* 0x000fe40000011616 */
[----:B----4-:R-:W-:-:S02]  /*2220*/  ISETP.NE.AND P1, PT, R18, 0x1, PT ;  /* 0x000000011200780c */ /* 0x010fc40003f25270 */
[----:B------:R-:W-:Y:S02]  /*2230*/  SEL R5, R11, R22, !P0 ;  /* 0x000000160b057207 */ /* 0x000fe40004000000 */
[----:B------:R-:W-:Y:S02]  /*2240*/  SEL R21, R9, R20, !P1 ;  /* 0x0000001409157207 */ /* 0x000fe40004800000 */
[----:B------:R-:W-:Y:S01]  /*2250*/  SEL R7, R13, R24, !P1 ;  /* 0x000000180d077207 */ /* 0x000fe20004800000 */
[----:B---3--:R-:W-:Y:S01]  /*2260*/  IMAD.HI.U32 R20, R19, R2, RZ ;  /* 0x0000000213147227 */ /* 0x008fe200078e00ff */
[----:B------:R-:W-:-:S03]  /*2270*/  IADD3 R17, PT, PT, -R5, RZ, RZ ;  /* 0x000000ff05117210 */ /* 0x000fc60007ffe1ff */
        /* <DEDUP_REMOVED lines=11> */
[----:B------:R-:W-:-:S04]  /*2330*/  @!P0 IMAD.HI.U32 R20, R7, R2, RZ ;  /* 0x0000000207148227 */ /* 0x000fc800078e00ff */
[----:B------:R-:W-:Y:S01]  /*2340*/  IMAD.MOV R2, RZ, RZ, -R6 ;  /* 0x000000ffff027224 */ /* 0x000fe200078e0a06 */
[----:B------:R-:W-:-:S03]  /*2350*/  @!P0 SHF.R.U32.HI R20, RZ, R3, R20 ;  /* 0x00000003ff148219 */ /* 0x000fc60000011614 */
[----:B------:R-:W-:Y:S01]  /*2360*/  IMAD R2, R72, R2, R5 ;  /* 0x0000000248027224 */ /* 0x000fe200078e0205 */
        /* <DEDUP_REMOVED lines=9> */
.L_x_40:
[----:B------:R-:W1:Y:S02]  /*2400*/  LDCU UR8, c[0x0][0xb30] ;  /* 0x00016600ff0877ac */ /* 0x000e640008000800 */
[----:B-1----:R-:W-:-:S09]  /*2410*/  UISETP.NE.AND UP0, UPT, UR8, 0x1, UPT ;  /* 0x000000010800788c */ /* 0x002fd2000bf05270 */
[----:B------:R-:W-:Y:S05]  /*2420*/  BRA.U UP0, `(.L_x_41) ;  /* 0x0000000100407547 */ /* 0x000fea000b800000 */
[----:B------:R-:W1:Y:S08]  /*2430*/  LDC.64 R4, c[0x0][0xb10] ;  /* 0x0002c400ff047b82 */ /* 0x000e700000000a00 */
[----:B------:R-:W2:Y:S08]  /*2440*/  LDC.64 R2, c[0x0][0xb18] ;  /* 0x0002c600ff027b82 */ /* 0x000eb00000000a00 */
[----:B------:R-:W4:Y:S08]  /*2450*/  LDC R6, c[0x0][0xb20] ;  /* 0x0002c800ff067b82 */ /* 0x000f300000000800 */
[----:B------:R-:W3:Y:S01]  /*2460*/  LDC R18, c[0x0][0xb0c] ;  /* 0x0002c300ff127b82 */ /* 0x000ee20000000800 */
[----:B-1----:R-:W-:-:S05]  /*2470*/  IMAD.HI.U32 R4, R13, R4, RZ ;  /* 0x000000040d047227 */ /* 0x002fca00078e00ff */
[----:B------:R-:W-:Y:S01]  /*2480*/  SHF.R.U32.HI R4, RZ, R5, R4 ;  /* 0x00000005ff047219 */ /* 0x000fe20000011604 */
[----:B--2---:R-:W-:Y:S01]  /*2490*/  IMAD.HI.U32 R3, R11, R3, RZ ;  /* 0x000000030b037227 */ /* 0x004fe200078e00ff */
[----:B------:R-:W-:-:S04]  /*24a0*/  ISETP.NE.AND P0, PT, R2, 0x1, PT ;  /* 0x000000010200780c */ /* 0x000fc80003f05270 */
[----:B----4-:R-:W-:-:S04]  /*24b0*/  SHF.R.U32.HI R6, RZ, R6, R3 ;  /* 0x00000006ff067219 */ /* 0x010fc80000011603 */
[----:B------:R-:W-:Y:S02]  /*24c0*/  SEL R3, R11, R6, !P0 ;  /* 0x000000060b037207 */ /* 0x000fe40004000000 */
[----:B---3--:R-:W-:-:S04]  /*24d0*/  ISETP.NE.AND P1, PT, R18, 0x1, PT ;  /* 0x000000011200780c */ /* 0x008fc80003f25270 */
[----:B------:R-:W-:-:S05]  /*24e0*/  SEL R4, R13, R4, !P1 ;  /* 0x000000040d047207 */ /* 0x000fca0004800000 */
[----:B------:R-:W-:Y:S02]  /*24f0*/  IMAD.IADD R5, R3, 0x1, -R4 ;  /* 0x0000000103057824 */ /* 0x000fe400078e0a04 */
[----:B------:R-:W-:Y:S02]  /*2500*/  IMAD.IADD R3, R4, 0x1, -R3 ;  /* 0x0000000104037824 */ /* 0x000fe400078e0a03 */
[----:B------:R-:W-:Y:S02]  /*2510*/  IMAD R13, R5, R18, R13 ;  /* 0x00000012050d7224 */ /* 0x000fe400078e020d */
[----:B------:R-:W-:-:S07]  /*2520*/  IMAD R11, R3, R2, R11 ;  /* 0x00000002030b7224 */ /* 0x000fce00078e020b */
.L_x_41:
[----:B------:R-:W-:Y:S01]  /*2530*/  VIADD R14, R14, 0x1 ;  /* 0x000000010e0e7836 */ /* 0x000fe20000000000 */
[----:B------:R-:W-:Y:S01]  /*2540*/  PLOP3.LUT P1, PT, PT, PT, PT, 0x80, 0x8 ;  /* 0x000000000008781c */ /* 0x000fe20003f2f070 */
[----:B------:R-:W-:Y:S02]  /*2550*/  IMAD.IADD R21, R13, 0x1, R156 ;  /* 0x000000010d157824 */ /* 0x000fe400078e029c */
[----:B------:R-:W-:Y:S01]  /*2560*/  IMAD.IADD R20, R11, 0x1, R154 ;  /* 0x000000010b147824 */ /* 0x000fe200078e029a */
[----:B------:R-:W-:-:S04]  /*2570*/  ISETP.NE.AND P0, PT, R14, 0x2, PT ;  /* 0x000000020e00780c */ /* 0x000fc80003f05270 */
[----:B------:R-:W-:Y:S02]  /*2580*/  SEL R3, RZ, 0x1, P0 ;  /* 0x00000001ff037807 */ /* 0x000fe40000000000 */
[----:B------:R-:W-:Y:S02]  /*2590*/  SEL R14, R14, RZ, P0 ;  /* 0x000000ff0e0e7207 */ /* 0x000fe40000000000 */
[----:B------:R-:W-:Y:S01]  /*25a0*/  LOP3.LUT R12, R12, R3, RZ, 0x3c, !PT ;  /* 0x000000030c0c7212 */ /* 0x000fe200078e3cff */
[----:B------:R-:W-:Y:S06]  /*25b0*/  @P2 BRA `(.L_x_42) ;  /* 0xfffffff000642947 */ /* 0x000fec000383ffff */
[----:B------:R-:W-:Y:S01]  /*25c0*/  UIADD3 UR6, UPT, UPT, UR6, 0x28, URZ ;  /* 0x0000002806067890 */ /* 0x000fe2000fffe0ff */
[----:B------:R-:W-:-:S03]  /*25d0*/  SHF.L.U32 R3, R15, 0x1f, RZ ;  /* 0x0000001f0f037819 */ /* 0x000fc600000006ff */
[----:B------:R-:W-:-:S09]  /*25e0*/  ULEA UR4, UR23, UR6, 0x3 ;  /* 0x0000000617047291 */ /* 0x000fd2000f8e18ff */
[----:B------:R-:W1:Y:S02]  /*25f0*/  SYNCS.PHASECHK.TRANS64.TRYWAIT P0, [UR4], R3 ;  /* 0x00000003ff0075a7 */ /* 0x000e640008001104 */
[----:B-1----:R-:W-:Y:S05]  /*2600*/  @!P0 BRA `(.L_x_43) ;  /* 0x0000009000108947 */ /* 0x002fea0003800000 */
.L_x_153:
[----:B------:R-:W-:-:S04]  /*2610*/  UIADD3 UR5, UPT, UPT, UR23, 0x1, URZ ;  /* 0x0000000117057890 */ /* 0x000fc8000fffe0ff */
[----:B------:R-:W-:-:S04]  /*2620*/  UISETP.NE.AND UP0, UPT, UR5, 0x5, UPT ;  /* 0x000000050500788c */ /* 0x000fc8000bf05270 */
[----:B------:R-:W-:Y:S02]  /*2630*/  USEL UR7, URZ, 0x1, UP0 ;  /* 0x00000001ff077887 */ /* 0x000fe40008000000 */
[----:B------:R-:W-:-:S04]  /*2640*/  USEL UR5, UR5, URZ, UP0 ;  /* 0x000000ff05057287 */ /* 0x000fc80008000000 */
[----:B------:R-:W-:Y:S01]  /*2650*/  ULEA UR4, UR5, UR6, 0x3 ;  /* 0x0000000605047291 */ /* 0x000fe2000f8e18ff */
[----:B------:R-:W-:-:S04]  /*2660*/  LOP3.LUT R2, R15, UR7, RZ, 0x3c, !PT ;  /* 0x000000070f027c12 */ /* 0x000fc8000f8e3cff */
[----:B-1----:R-:W-:-:S04]  /*2670*/  SHF.L.U32 R3, R2, 0x1f, RZ ;  /* 0x0000001f02037819 */ /* 0x002fc800000006ff */
[----:B------:R-:W1:Y:S02]  /*2680*/  SYNCS.PHASECHK.TRANS64.TRYWAIT P0, [UR4], R3 ;  /* 0x00000003ff0075a7 */ /* 0x000e640008001104 */
[----:B-1----:R-:W-:Y:S05]  /*2690*/  @!P0 BRA `(.L_x_44) ;  /* 0x0000009000048947 */ /* 0x002fea0003800000 */
.L_x_155:
        /* <DEDUP_REMOVED lines=9> */
.L_x_157:
        /* <DEDUP_REMOVED lines=9> */
.L_x_159:
[----:B------:R-:W-:-:S04]  /*27c0*/  UIADD3 UR5, UPT, UPT, UR5, 0x1, URZ ;  /* 0x0000000105057890 */ /* 0x000fc8000fffe0ff */
[----:B------:R-:W-:-:S04]  /*27d0*/  UISETP.NE.AND UP0, UPT, UR5, 0x5, UPT ;  /* 0x000000050500788c */ /* 0x000fc8000bf05270 */
[----:B------:R-:W-:Y:S02]  /*27e0*/  USEL UR4, URZ, 0x1, UP0 ;  /* 0x00000001ff047887 */ /* 0x000fe40008000000 */
[----:B------:R-:W-:-:S04]  /*27f0*/  USEL UR5, UR5, URZ, UP0 ;  /* 0x000000ff05057287 */ /* 0x000fc80008000000 */
[----:B------:R-:W-:Y:S01]  /*2800*/  ULEA UR5, UR5, UR6, 0x3 ;  /* 0x0000000605057291 */ /* 0x000fe2000f8e18ff */
[----:B-1----:R-:W-:-:S04]  /*2810*/  LOP3.LUT R3, R2, UR4, RZ, 0x3c, !PT ;  /* 0x0000000402037c12 */ /* 0x002fc8000f8e3cff */
[----:B------:R-:W-:Y:S01]  /*2820*/  SHF.L.U32 R3, R3, 0x1f, RZ ;  /* 0x0000001f03037819 */ /* 0x000fe200000006ff */
[----:B---3--:R-:W-:-:S07]  /*2830*/  IMAD.U32 R0, RZ, RZ, UR5 ;  /* 0x00000005ff007e24 */ /* 0x008fce000f8e00ff */
.L_x_47:
[----:B-1----:R1:W2:Y:S02]  /*2840*/  SYNCS.PHASECHK.TRANS64.TRYWAIT P0, [R0+URZ], R3 ;  /* 0x00000003000075a7 */ /* 0x0022a400080011ff */
[----:B--2---:R-:W-:Y:S05]  /*2850*/  @!P0 NANOSLEEP.SYNCS 0x989680 ;  /* 0x009896800000895d */ /* 0x004fea0003900000 */
[----:B------:R-:W2:Y:S02]  /*2860*/  @!P0 SYNCS.PHASECHK.TRANS64 P0, [R0+URZ], R3 ;  /* 0x00000003000085a7 */ /* 0x000ea400080010ff */
[----:B--2---:R-:W-:Y:S05]  /*2870*/  @P0 EXIT ;  /* 0x000000000000094d */ /* 0x004fea0003800000 */
[----:B------:R-:W-:Y:S05]  /*2880*/  BRA `(.L_x_47) ;  /* 0xfffffffc00ec7947 */ /* 0x000fea000383ffff */
.L_x_22:
[----:B------:R-:W-:-:S04]  /*2890*/  UISETP.NE.AND UP1, UPT, UR37, URZ, UPT ;  /* 0x000000ff2500728c */ /* 0x000fc8000bf25270 */
[----:B------:R-:W-:-:S09]  /*28a0*/  UISETP.NE.OR UP1, UPT, UR10, 0x1, UP1 ;  /* 0x000000010a00788c */ /* 0x000fd20008f25670 */
[----:B------:R-:W-:Y:S05]  /*28b0*/  BRA.U UP1, `(.L_x_48) ;  /* 0x00000005014c7547 */ /* 0x000fea000b800000 */
[----:B------:R-:W-:Y:S01]  /*28c0*/  HFMA2 R11, -RZ, RZ, 0, 0 ;  /* 0x00000000ff0b7431 */ /* 0x000fe200000001ff */
[----:B------:R-:W-:Y:S01]  /*28d0*/  ISETP.GE.U32.AND P2, PT, R10, 0x2, PT ;  /* 0x000000020a00780c */ /* 0x000fe20003f46070 */
[----:B------:R-:W-:Y:S01]  /*28e0*/  IMAD.MOV.U32 R12, RZ, RZ, 0x1 ;  /* 0x00000001ff0c7424 */ /* 0x000fe200078e00ff */
[----:B------:R-:W-:Y:S01]  /*28f0*/  CS2R R8, SRZ ;  /* 0x0000000000087805 */ /* 0x000fe2000001ff00 */
[----:B------:R-:W-:Y:S01]  /*2900*/  IMAD.MOV.U32 R3, RZ, RZ, RZ ;  /* 0x000000ffff037224 */ /* 0x000fe200078e00ff */
[----:B------:R-:W-:Y:S01]  /*2910*/  UMOV UR4, 0x400 ;  /* 0x0000040000047882 */ /* 0x000fe20000000000 */
[----:B------:R-:W-:Y:S01]  /*2920*/  UMOV UR6, URZ ;  /* 0x000000ff00067c82 */ /* 0x000fe20008000000 */
[----:B------:R-:W-:-:S12]  /*2930*/  ULEA UR37, UR37, UR4, 0x18 ;  /* 0x0000000425257291 */ /* 0x000fd8000f8ec0ff */
.L_x_52:
[----:B------:R-:W-:Y:S02]  /*2940*/  LEA R0, R3, UR37, 0x3 ;  /* 0x0000002503007c11 */ /* 0x000fe4000f8e18ff */
[----:B------:R-:W-:-:S03]  /*2950*/  SHF.L.U32 R5, R8, 0x1f, RZ ;  /* 0x0000001f08057819 */ /* 0x000fc600000006ff */
[----:B------:R-:W-:Y:S01]  /*2960*/  VIADD R4, R0, 0xf0 ;  /* 0x000000f000047836 */ /* 0x000fe20000000000 */
[----:B------:R-:W1:Y:S02]  /*2970*/  SYNCS.PHASECHK.TRANS64.TRYWAIT P0, [R0+URZ+0xe0], R5 ;  /* 0x0000e005000075a7 */ /* 0x000e6400080011ff */
[----:B-1----:R-:W-:Y:S05]  /*2980*/  @!P0 BRA `(.L_x_49) ;  /* 0x0000008c00908947 */ /* 0x002fea0003800000 */
.L_x_160:
[----:B------:R-:W-:Y:S01]  /*2990*/  ULEA UR5, UR6, UR37, 0x3 ;  /* 0x0000002506057291 */ /* 0x000fe2000f8e18ff */
[----:B------:R-:W-:Y:S01]  /*29a0*/  PRMT R4, RZ, 0x654, R4 ;  /* 0x00000654ff047816 */ /* 0x000fe20000000004 */
[----:B-1----:R-:W-:Y:S01]  /*29b0*/  @!P2 IMAD.MOV.U32 R5, RZ, RZ, 0x10 ;  /* 0x00000010ff05a424 */ /* 0x002fe200078e00ff */
[----:B------:R-:W-:Y:S01]  /*29c0*/  SHF.L.U32 R7, R12, 0x1f, RZ ;  /* 0x0000001f0c077819 */ /* 0x000fe200000006ff */
[----:B------:R-:W-:Y:S01]  /*29d0*/  UIADD3 UR4, UPT, UPT, UR5, 0xa0, URZ ;  /* 0x000000a005047890 */ /* 0x000fe2000fffe0ff */
[----:B------:R1:W-:Y:S05]  /*29e0*/  SYNCS.ARRIVE.TRANS64.RED.A1T0 RZ, [R4+URZ], RZ ;  /* 0x000000ff04ff79a7 */ /* 0x0003ea00081004ff */
[----:B------:R-:W-:Y:S01]  /*29f0*/  IMAD.U32 R13, RZ, RZ, UR4 ;  /* 0x00000004ff0d7e24 */ /* 0x000fe2000f8e00ff */
[----:B------:R-:W2:Y:S04]  /*2a00*/  SYNCS.PHASECHK.TRANS64.TRYWAIT P0, [UR5+0xb0], R7 ;  /* 0x0000b007ff0075a7 */ /* 0x000ea80008001105 */
[----:B------:R-:W-:Y:S01]  /*2a10*/  PRMT R13, R10, 0x654, R13 ;  /* 0x000006540a0d7816 */ /* 0x000fe2000000000d */
[----:B-12---:R-:W-:Y:S06]  /*2a20*/  @!P0 BRA `(.L_x_50) ;  /* 0x0000008c007c8947 */ /* 0x006fec0003800000 */
.L_x_162:
[----:B------:R-:W-:Y:S01]  /*2a30*/  ULEA UR4, UR6, UR37, 0x4 ;  /* 0x0000002506047291 */ /* 0x000fe2000f8e20ff */
[----:B------:R-:W-:Y:S01]  /*2a40*/  SEL R2, R13, R2, !P2 ;  /* 0x000000020d027207 */ /* 0x000fe20005000000 */
[----:B------:R-:W-:Y:S01]  /*2a50*/  UIADD3 UR5, UPT, UPT, UR5, 0xa0, URZ ;  /* 0x000000a005057890 */ /* 0x000fe2000fffe0ff */
[----:B-1----:R-:W-:Y:S01]  /*2a60*/  LEA R0, R11, UR37, 0x3 ;  /* 0x000000250b007c11 */ /* 0x002fe2000f8e18ff */
[----:B------:R-:W-:Y:S01]  /*2a70*/  UIADD3 UR4, UPT, UPT, UR4, 0x110, URZ ;  /* 0x0000011004047890 */ /* 0x000fe2000fffe0ff */
[----:B------:R1:W-:Y:S01]  /*2a80*/  @!P2 SYNCS.ARRIVE.TRANS64.RED RZ, [R2+URZ], R5 ;  /* 0x0000000502ffa9a7 */ /* 0x0003e200080004ff */
[----:B------:R-:W-:Y:S01]  /*2a90*/  UIADD3 UR6, UPT, UPT, UR6, 0x1, URZ ;  /* 0x0000000106067890 */ /* 0x000fe2000fffe0ff */
[----:B------:R-:W-:-:S03]  /*2aa0*/  VIADD R3, R3, 0x1 ;  /* 0x0000000103037836 */ /* 0x000fc60000000000 */
[----:B------:R-:W-:Y:S02]  /*2ab0*/  UISETP.NE.AND UP0, UPT, UR6, 0x2, UPT ;  /* 0x000000020600788c */ /* 0x000fe4000bf05270 */
[----:B------:R-:W-:Y:S01]  /*2ac0*/  ISETP.NE.AND P0, PT, R3, 0x2, PT ;  /* 0x000000020300780c */ /* 0x000fe20003f05270 */
[----:B------:R-:W-:Y:S06]  /*2ad0*/  UGETNEXTWORKID.BROADCAST [UR4], [UR5] ;  /* 0x00000000040073ca */ /* 0x000fec0008000100 */
[----:B------:R-:W-:Y:S02]  /*2ae0*/  USEL UR4, URZ, 0x1, UP0 ;  /* 0x00000001ff047887 */ /* 0x000fe40008000000 */
[----:B------:R-:W-:-:S04]  /*2af0*/  USEL UR6, UR6, URZ, UP0 ;  /* 0x000000ff06067287 */ /* 0x000fc80008000000 */
[----:B------:R-:W-:Y:S02]  /*2b00*/  LOP3.LUT R12, R12, UR4, RZ, 0x3c, !PT ;  /* 0x000000040c0c7c12 */ /* 0x000fe4000f8e3cff */
[----:B-1----:R-:W-:-:S04]  /*2b10*/  SHF.L.U32 R5, R9, 0x1f, RZ ;  /* 0x0000001f09057819 */ /* 0x002fc800000006ff */
[----:B------:R-:W1:Y:S02]  /*2b20*/  SYNCS.PHASECHK.TRANS64.TRYWAIT P1, [R0+URZ+0xa0], R5 ;  /* 0x0000a005000075a7 */ /* 0x000e6400080211ff */
[----:B-1----:R-:W-:Y:S05]  /*2b30*/  @!P1 BRA `(.L_x_51) ;  /* 0x0000008c00509947 */ /* 0x002fea0003800000 */
.L_x_163:
[----:B------:R-:W-:Y:S01]  /*2b40*/  LEA R4, R11, UR37, 0x4 ;  /* 0x000000250b047c11 */ /* 0x000fe2000f8e20ff */
[----:B-1----:R-:W-:Y:S01]  /*2b50*/  VIADD R0, R0, 0xb0 ;  /* 0x000000b000007836 */ /* 0x002fe20000000000 */
[----:B------:R-:W-:Y:S01]  /*2b60*/  SEL R3, R3, RZ, P0 ;  /* 0x000000ff03037207 */ /* 0x000fe20000000000 */
[----:B------:R-:W-:-:S03]  /*2b70*/  VIADD R11, R11, 0x1 ;  /* 0x000000010b0b7836 */ /* 0x000fc60000000000 */
[----:B------:R-:W1:Y:S01]  /*2b80*/  LDS.128 R4, [R4+0x110] ;  /* 0x0001100004047984 */ /* 0x000e620000000c00 */
[----:B------:R-:W-:Y:S02]  /*2b90*/  PRMT R0, RZ, 0x654, R0 ;  /* 0x00000654ff007816 */ /* 0x000fe40000000000 */
[C---:B------:R-:W-:Y:S01]  /*2ba0*/  ISETP.NE.AND P1, PT, R11.reuse, 0x2, PT ;  /* 0x000000020b00780c */ /* 0x040fe20003f25270 */
[----:B------:R-:W-:Y:S01]  /*2bb0*/  @!PT LDS RZ, [RZ] ;  /* 0x00000000fffff984 */ /* 0x000fe20000000800 */
[----:B------:R-:W-:Y:S01]  /*2bc0*/  @!PT LDS RZ, [RZ] ;  /* 0x00000000fffff984 */ /* 0x000fe20000000800 */
[----:B------:R-:W-:Y:S01]  /*2bd0*/  @!PT LDS RZ, [RZ] ;  /* 0x00000000fffff984 */ /* 0x000fe20000000800 */
[----:B------:R-:W-:Y:S01]  /*2be0*/  @!PT LDS RZ, [RZ] ;  /* 0x00000000fffff984 */ /* 0x000fe20000000800 */
[----:B------:R2:W-:Y:S06]  /*2bf0*/  MEMBAR.ALL.CTA ;  /* 0x0000000000007992 */ /* 0x0005ec0000008000 */
[----:B--2---:R-:W2:Y:S01]  /*2c00*/  FENCE.VIEW.ASYNC.S ;  /* 0x00000000000073c6 */ /* 0x004ea20000000000 */
[----:B------:R-:W-:Y:S01]  /*2c10*/  SEL R11, R11, RZ, P1 ;  /* 0x000000ff0b0b7207 */ /* 0x000fe20000800000 */
[----:B--2---:R2:W-:Y:S01]  /*2c20*/  SYNCS.ARRIVE.TRANS64.RED.A1T0 RZ, [R0+URZ], RZ ;  /* 0x000000ff00ff79a7 */ /* 0x0045e200081004ff */
[----:B-1----:R-:W-:-:S02]  /*2c30*/  LOP3.LUT P3, RZ, R6, 0x1, RZ, 0xc0, !PT ;  /* 0x0000000106ff7812 */ /* 0x002fc4000786c0ff */
[----:B------:R-:W-:-:S04]  /*2c40*/  SEL R5, RZ, 0x1, P0 ;  /* 0x00000001ff057807 */ /* 0x000fc80000000000 */
[----:B------:R-:W-:Y:S02]  /*2c50*/  LOP3.LUT R8, R8, R5, RZ, 0x3c, !PT ;  /* 0x0000000508087212 */ /* 0x000fe400078e3cff */
[----:B--2---:R-:W-:-:S04]  /*2c60*/  SEL R0, RZ, 0x1, P1 ;  /* 0x00000001ff007807 */ /* 0x004fc80000800000 */
[----:B------:R-:W-:Y:S01]  /*2c70*/  LOP3.LUT R9, R9, R0, RZ, 0x3c, !PT ;  /* 0x0000000009097212 */ /* 0x000fe200078e3cff */
[----:B------:R-:W-:Y:S06]  /*2c80*/  @P3 BRA `(.L_x_52) ;  /* 0xfffffffc002c3947 */ /* 0x000fec000383ffff */
[----:B------:R-:W-:Y:S01]  /*2c90*/  ULEA UR5, UR6, UR37, 0x3 ;  /* 0x0000002506057291 */ /* 0x000fe2000f8e18ff */
[----:B------:R-:W-:-:S08]  /*2ca0*/  SHF.L.U32 R3, R12, 0x1f, RZ ;  /* 0x0000001f0c037819 */ /* 0x000fd000000006ff */
[----:B------:R-:W1:Y:S02]  /*2cb0*/  SYNCS.PHASECHK.TRANS64 P0, [UR5+0xb0], R3 ;  /* 0x0000b003ff0075a7 */ /* 0x000e640008001005 */
[----:B-1----:R-:W-:Y:S05]  /*2cc0*/  @P0 BRA `(.L_x_53) ;  /* 0x0000000000080947 */ /* 0x002fea0003800000 */
[----:B------:R-:W1:Y:S02]  /*2cd0*/  SYNCS.PHASECHK.TRANS64.TRYWAIT P0, [UR5+0xb0], R3 ;  /* 0x0000b003ff0075a7 */ /* 0x000e640008001105 */
[----:B-1----:R-:W-:Y:S05]  /*2ce0*/  @!P0 BRA `(.L_x_54) ;  /* 0x0000008800f88947 */ /* 0x002fea0003800000 */
.L_x_53:
[----:B------:R-:W-:-:S04]  /*2cf0*/  UIADD3 UR4, UPT, UPT, UR6, 0x1, URZ ;  /* 0x0000000106047890 */ /* 0x000fc8000fffe0ff */
[----:B------:R-:W-:-:S04]  /*2d00*/  UISETP.NE.AND UP0, UPT, UR4, 0x2, UPT ;  /* 0x000000020400788c */ /* 0x000fc8000bf05270 */
[----:B------:R-:W-:Y:S02]  /*2d10*/  USEL UR7, URZ, 0x1, UP0 ;  /* 0x00000001ff077887 */ /* 0x000fe40008000000 */
[----:B------:R-:W-:-:S04]  /*2d20*/  USEL UR4, UR4, URZ, UP0 ;  /* 0x000000ff04047287 */ /* 0x000fc80008000000 */
[----:B------:R-:W-:Y:S01]  /*2d30*/  ULEA UR4, UR4, UR37, 0x3 ;  /* 0x0000002504047291 */ /* 0x000fe2000f8e18ff */
[----:B-1----:R-:W-:-:S04]  /*2d40*/  LOP3.LUT R3, R12, UR7, RZ, 0x3c, !PT ;  /* 0x000000070c037c12 */ /* 0x002fc8000f8e3cff */
[----:B------:R-:W-:-:S04]  /*2d50*/  SHF.L.U32 R0, R3, 0x1f, RZ ;  /* 0x0000001f03007819 */ /* 0x000fc800000006ff */
[----:B------:R-:W1:Y:S02]  /*2d60*/  SYNCS.PHASECHK.TRANS64 P0, [UR4+0xb0], R0 ;  /* 0x0000b000ff0075a7 */ /* 0x000e640008001004 */
[----:B-1----:R-:W-:Y:S05]  /*2d70*/  @P0 EXIT ;  /* 0x000000000000094d */ /* 0x002fea0003800000 */
[----:B------:R-:W-:Y:S02]  /*2d80*/  SHF.L.U32 R3, R3, 0x1f, RZ ;  /* 0x0000001f03037819 */ /* 0x000fe400000006ff */
[----:B------:R-:W-:-:S07]  /*2d90*/  MOV R0, UR4 ;  /* 0x0000000400007c02 */ /* 0x000fce0008000f00 */
.L_x_55:
[----:B-1----:R1:W2:Y:S02]  /*2da0*/  SYNCS.PHASECHK.TRANS64.TRYWAIT P0, [R0+URZ+0xb0], R3 ;  /* 0x0000b003000075a7 */ /* 0x0022a400080011ff */
[----:B--2---:R-:W-:Y:S05]  /*2db0*/  @!P0 NANOSLEEP.SYNCS 0x989680 ;  /* 0x009896800000895d */ /* 0x004fea0003900000 */
[----:B------:R-:W2:Y:S02]  /*2dc0*/  @!P0 SYNCS.PHASECHK.TRANS64 P0, [R0+URZ+0xb0], R3 ;  /* 0x0000b003000085a7 */ /* 0x000ea400080010ff */
[----:B--2---:R-:W-:Y:S05]  /*2dd0*/  @P0 EXIT ;  /* 0x000000000000094d */ /* 0x004fea0003800000 */
[----:B------:R-:W-:Y:S05]  /*2de0*/  BRA `(.L_x_55) ;  /* 0xfffffffc00ec7947 */ /* 0x000fea000383ffff */
.L_x_48:
[----:B------:R-:W-:Y:S05]  /*2df0*/  BRA.U UP4, `(.L_x_56) ;  /* 0x0000001104907547 */ /* 0x000fea000b800000 */
[----:B------:R-:W-:Y:S01]  /*2e00*/  UMOV UR6, 0x40 ;  /* 0x0000004000067882 */ /* 0x000fe20000000000 */
[----:B------:R-:W-:Y:S01]  /*2e10*/  NOP ;  /* 0x0000000000007918 */ /* 0x000fe20000000000 */
[----:B------:R-:W-:Y:S01]  /*2e20*/  ULEA UR6, UR37, UR6, 0x18 ;  /* 0x0000000625067291 */ /* 0x000fe2000f8ec0ff */
[----:B------:R-:W-:Y:S02]  /*2e30*/  UMOV UR7, 0x400 ;  /* 0x0000040000077882 */ /* 0x000fe40000000000 */
[----:B------:R-:W-:-:S06]  /*2e40*/  ULEA UR37, UR37, UR7, 0x18 ;  /* 0x0000000725257291 */ /* 0x000fcc000f8ec0ff */
[----:B------:R-:W1:Y:S02]  /*2e50*/  LDS.U8 R2, [UR6+0x1c] ;  /* 0x00001c06ff027984 */ /* 0x000e640008000000 */
[----:B-1----:R-:W-:-:S13]  /*2e60*/  ISETP.NE.AND P0, PT, R2, RZ, PT ;  /* 0x000000ff0200720c */ /* 0x002fda0003f05270 */
[----:B------:R-:W-:Y:S05]  /*2e70*/  @P0 BRA `(.L_x_57) ;  /* 0x0000000400080947 */ /* 0x000fea0003800000 */
[----:B------:R-:W-:Y:S02]  /*2e80*/  UISETP.NE.U32.AND UP0, UPT, UR5, 0x1, UPT ;  /* 0x000000010500788c */ /* 0x000fe4000bf05070 */
[----:B------:R-:W-:-:S07]  /*2e90*/  UIADD3 UR8, UPT, UPT, UR6, 0x8, URZ ;  /* 0x0000000806087890 */ /* 0x000fce000fffe0ff */
[----:B------:R-:W-:Y:S05]  /*2ea0*/  BRA.U !UP0, `(.L_x_58) ;  /* 0x00000001089c7547 */ /* 0x000fea000b800000 */
[----:B------:R-:W-:Y:S01]  /*2eb0*/  ELECT P0, URZ, PT ;  /* 0x0000000000ff782f */ /* 0x000fe20003800000 */
[----:B------:R-:W-:-:S12]  /*2ec0*/  BSSY B0, `(.L_x_58) ;  /* 0x0000025000007945 */ /* 0x000fd80003800000 */
[----:B------:R-:W-:Y:S05]  /*2ed0*/  @!P0 BRA `(.L_x_59) ;  /* 0x00000000008c8947 */ /* 0x000fea0003800000 */
[----:B------:R-:W-:-:S05]  /*2ee0*/  UMOV UR7, 0x10 ;  /* 0x0000001000077882 */ /* 0x000fca0000000000 */
[----:B------:R-:W-:Y:S04]  /*2ef0*/  DEPBAR.LE SB1, 0x36 ;  /* 0x00009d800000791a */ /* 0x000fe80000000000 */
[----:B------:R-:W1:Y:S02]  /*2f00*/  UTCATOMSWS.2CTA.FIND_AND_SET.ALIGN UP1, UR7, UR7 ;  /* 0x00000007000775e3 */ /* 0x000e640008220800 */
[----:B-1----:R-:W-:Y:S01]  /*2f10*/  MOV R11, UR7 ;  /* 0x00000007000b7c02 */ /* 0x002fe20008000f00 */
[----:B------:R-:W-:Y:S06]  /*2f20*/  BRA.U UP1, `(.L_x_60) ;  /* 0x0000000101187547 */ /* 0x000fec000b800000 */
.L_x_61:
[----:B------:R-:W-:Y:S05]  /*2f30*/  NANOSLEEP 0x64 ;  /* 0x000000640000795d */ /* 0x000fea0003800000 */
[----:B------:R-:W-:-:S05]  /*2f40*/  UMOV UR7, 0x10 ;  /* 0x0000001000077882 */ /* 0x000fca0000000000 */
[----:B------:R-:W-:Y:S04]  /*2f50*/  DEPBAR.LE SB1, 0x36 ;  /* 0x00009d800000791a */ /* 0x000fe80000000000 */
[----:B------:R-:W1:Y:S02]  /*2f60*/  UTCATOMSWS.2CTA.FIND_AND_SET.ALIGN UP1, UR7, UR7 ;  /* 0x00000007000775e3 */ /* 0x000e640008220800 */
[----:B-1----:R-:W-:Y:S01]  /*2f70*/  MOV R11, UR7 ;  /* 0x00000007000b7c02 */ /* 0x002fe20008000f00 */
[----:B------:R-:W-:Y:S05]  /*2f80*/  BRA.U !UP1, `(.L_x_61) ;  /* 0xfffffffd09e87547 */ /* 0x000fea000b83ffff */
.L_x_60:
[----:B------:R-:W1:Y:S01]  /*2f90*/  LDS R5, [UR6+0x10] ;  /* 0x00001006ff057984 */ /* 0x000e620008000800 */
[----:B------:R-:W-:Y:S01]  /*2fa0*/  IMAD.U32 R3, RZ, RZ, UR37 ;  /* 0x00000025ff037e24 */ /* 0x000fe2000f8e00ff */
[----:B------:R-:W-:-:S03]  /*2fb0*/  MOV R2, UR4 ;  /* 0x0000000400027c02 */ /* 0x000fc60008000f00 */
[----:B------:R-:W-:Y:S01]  /*2fc0*/  VIADD R3, R3, 0x130 ;  /* 0x0000013003037836 */ /* 0x000fe20000000000 */
[----:B-1----:R-:W-:-:S04]  /*2fd0*/  SHF.L.U32 R5, R5, 0x1f, RZ ;  /* 0x0000001f05057819 */ /* 0x002fc800000006ff */
[----:B------:R-:W1:Y:S02]  /*2fe0*/  SYNCS.PHASECHK.TRANS64.TRYWAIT P0, [UR6+0x8], R5 ;  /* 0x00000805ff0075a7 */ /* 0x000e640008001106 */
[----:B-1----:R-:W-:Y:S05]  /*2ff0*/  @P0 BRA `(.L_x_62) ;  /* 0x0000000000080947 */ /* 0x002fea0003800000 */
[----:B------:R-:W1:Y:S02]  /*3000*/  SYNCS.PHASECHK.TRANS64.TRYWAIT P0, [UR6+0x8], R5 ;  /* 0x00000805ff0075a7 */ /* 0x000e640008001106 */
[----:B-1----:R-:W-:Y:S05]  /*3010*/  @!P0 BRA `(.L_x_63) ;  /* 0x0000008800448947 */ /* 0x002fea0003800000 */
.L_x_62:
[----:B-1----:R-:W-:Y:S01]  /*3020*/  HFMA2 R4, -RZ, RZ, 0, 5.9604644775390625e-08 ;  /* 0x00000001ff047431 */ /* 0x002fe200000001ff */
[----:B------:R-:W-:Y:S01]  /*3030*/  UPRMT UR7, UR4, 0x654, UR8 ;  /* 0x0000065404077896 */ /* 0x000fe20008000008 */
[----:B------:R-:W-:Y:S01]  /*3040*/  IMAD.MOV.U32 R6, RZ, RZ, 0xffff ;  /* 0x0000ffffff067424 */ /* 0x000fe200078e00ff */
[----:B------:R-:W-:Y:S01]  /*3050*/  PRMT R2, R2, 0x654, R3 ;  /* 0x0000065402027816 */ /* 0x000fe20000000003 */
[----:B------:R-:W-:Y:S02]  /*3060*/  IMAD.MOV.U32 R5, RZ, RZ, 0x4 ;  /* 0x00000004ff057424 */ /* 0x000fe400078e00ff */
[----:B------:R-:W-:Y:S01]  /*3070*/  IMAD.SHL.U32 R9, R11, 0x20, RZ ;  /* 0x000000200b097824 */ /* 0x000fe200078e00ff */
[----:B------:R-:W-:Y:S02]  /*3080*/  MOV R3, UR7 ;  /* 0x0000000700037c02 */ /* 0x000fe40008000f00 */
[-C--:B------:R-:W-:Y:S01]  /*3090*/  SHF.L.U32 R7, R6, R11.reuse, RZ ;  /* 0x0000000b06077219 */ /* 0x080fe200000006ff */
[----:B------:R1:W-:Y:S01]  /*30a0*/  SYNCS.ARRIVE.TRANS64.RED RZ, [UR7], R5 ;  /* 0x00000005ffff79a7 */ /* 0x0003e20008000407 */
[----:B------:R-:W-:Y:S01]  /*30b0*/  SHF.L.U32 R6, R4, R11, RZ ;  /* 0x0000000b04067219 */ /* 0x000fe200000006ff */
[----:B------:R1:W-:Y:S04]  /*30c0*/  STS [UR37+0x130], R9 ;  /* 0x00013009ff007988 */ /* 0x0003e80008000825 */
[----:B------:R1:W-:Y:S04]  /*30d0*/  STAS [R2.64], R11 ;  /* 0x0000000b02007dbd */ /* 0x0003e8000c0008ff */
[----:B------:R1:W-:Y:S04]  /*30e0*/  ATOMS.OR RZ, [UR6+0x14], R7 ;  /* 0x00001407ffff798c */ /* 0x0003e8000b000006 */
[----:B------:R1:W-:Y:S04]  /*30f0*/  ATOMS.OR RZ, [UR6+0x18], R6 ;  /* 0x00001806ffff798c */ /* 0x0003e8000b000006 */
[----:B------:R1:W-:Y:S02]  /*3100*/  ATOMS.XOR RZ, [UR6+0x10], R4 ;  /* 0x00001004ffff798c */ /* 0x0003e4000b800006 */
.L_x_59:
[----:B------:R-:W-:Y:S05]  /*3110*/  BSYNC B0 ;  /* 0x0000000000007941 */ /* 0x000fea0003800000 */
.L_x_58:
[----:B------:R-:W-:Y:S05]  /*3120*/  BRA.U UP0, `(.L_x_64) ;  /* 0x00000001006c7547 */ /* 0x000fea000b800000 */
[----:B------:R-:W-:-:S03]  /*3130*/  UMOV UR7, 0xffffffff ;  /* 0xffffffff00077882 */ /* 0x000fc60000000000 */
[----:B------:R-:W-:Y:S05]  /*3140*/  BRA.DIV UR7, `(.L_x_65) ;  /* 0x0000008a07107947 */ /* 0x000fea000b800000 */
[----:B------:R-:W-:-:S13]  /*3150*/  ELECT P6, URZ, PT ;  /* 0x0000000000ff782f */ /* 0x000fda00038c0000 */
.L_x_167:
[----:B------:R-:W-:Y:S05]  /*3160*/  @!P6 BRA `(.L_x_64) ;  /* 0x00000000005ce947 */ /* 0x000fea0003800000 */
[----:B-1----:R-:W1:Y:S02]  /*3170*/  LDS R3, [UR6+0x10] ;  /* 0x00001006ff037984 */ /* 0x002e640008000800 */
[----:B-1----:R-:W-:-:S04]  /*3180*/  SHF.L.U32 R3, R3, 0x1f, RZ ;  /* 0x0000001f03037819 */ /* 0x002fc800000006ff */
[----:B------:R-:W1:Y:S02]  /*3190*/  SYNCS.PHASECHK.TRANS64.TRYWAIT P0, [UR6+0x8], R3 ;  /* 0x00000803ff0075a7 */ /* 0x000e640008001106 */
[----:B-1----:R-:W-:Y:S05]  /*31a0*/  @P0 BRA `(.L_x_66) ;  /* 0x0000000000080947 */ /* 0x002fea0003800000 */
[----:B------:R-:W1:Y:S02]  /*31b0*/  SYNCS.PHASECHK.TRANS64.TRYWAIT P0, [UR6+0x8], R3 ;  /* 0x00000803ff0075a7 */ /* 0x000e640008001106 */
[----:B-1----:R-:W-:Y:S05]  /*31c0*/  @!P0 BRA `(.L_x_67) ;  /* 0x0000008800108947 */ /* 0x002fea0003800000 */
.L_x_66:
[----:B------:R-:W2:Y:S01]  /*31d0*/  LDS R5, [UR37+0x130] ;  /* 0x00013025ff057984 */ /* 0x000ea20008000800 */
[----:B-1----:R-:W-:Y:S02]  /*31e0*/  HFMA2 R2, -RZ, RZ, 0, 5.9604644775390625e-08 ;  /* 0x00000001ff027431 */ /* 0x002fe400000001ff */
[----:B------:R-:W-:Y:S01]  /*31f0*/  IMAD.MOV.U32 R3, RZ, RZ, 0xffff ;  /* 0x0000ffffff037424 */ /* 0x000fe200078e00ff */
[----:B------:R-:W-:Y:S01]  /*3200*/  UPRMT UR7, UR4, 0x654, UR8 ;  /* 0x0000065404077896 */ /* 0x000fe20008000008 */
[----:B--2---:R-:W-:-:S03]  /*3210*/  IMAD.SHL.U32 R4, R5, 0x20, RZ ;  /* 0x0000002005047824 */ /* 0x004fc600078e00ff */
[-C--:B------:R-:W-:Y:S02]  /*3220*/  SHF.L.U32 R3, R3, R5.reuse, RZ ;  /* 0x0000000503037219 */ /* 0x080fe400000006ff */
[----:B------:R-:W-:Y:S01]  /*3230*/  SHF.L.U32 R5, R2, R5, RZ ;  /* 0x0000000502057219 */ /* 0x000fe200000006ff */
[----:B------:R2:W-:Y:S04]  /*3240*/  STS [UR37+0x130], R4 ;  /* 0x00013004ff007988 */ /* 0x0005e80008000825 */
[----:B------:R2:W-:Y:S04]  /*3250*/  ATOMS.OR RZ, [UR6+0x14], R3 ;  /* 0x00001403ffff798c */ /* 0x0005e8000b000006 */
[----:B------:R2:W-:Y:S01]  /*3260*/  ATOMS.OR RZ, [UR6+0x18], R5 ;  /* 0x00001805ffff798c */ /* 0x0005e2000b000006 */
[----:B------:R-:W-:Y:S03]  /*3270*/  SYNCS.ARRIVE.TRANS64.RED.A1T0 RZ, [UR7], RZ ;  /* 0x000000ffffff79a7 */ /* 0x000fe60008100407 */
[----:B------:R2:W-:Y:S01]  /*3280*/  ATOMS.XOR RZ, [UR6+0x10], R2 ;  /* 0x00001002ffff798c */ /* 0x0005e2000b800006 */
[----:B------:R-:W-:Y:S05]  /*3290*/  BRA `(.L_x_64) ;  /* 0x0000000000107947 */ /* 0x000fea0003800000 */
.L_x_57:
[----:B------:R-:W-:-:S05]  /*32a0*/  MOV R2, 0xffffffff ;  /* 0xffffffff00027802 */ /* 0x000fca0000000f00 */
[----:B------:R1:W-:Y:S02]  /*32b0*/  STS [UR37+0x130], R2 ;  /* 0x00013002ff007988 */ /* 0x0003e40008000825 */
[----:B-1----:R-:W-:Y:S02]  /*32c0*/  MOV R2, 0x32e0 ;  /* 0x000032e000027802 */ /* 0x002fe40000000f00 */
[----:B-----5:R-:W-:Y:S05]  /*32d0*/  CALL.REL.NOINC `($__internal_1_$__cuda_sm10x_tcgen05_guardrail_trap_phase_invalid_during_alloc) ;  /* 0x0000008c00b47944 */ /* 0x020fea0003c00000 */
.L_x_64:
[----:B------:R-:W-:Y:S05]  /*32e0*/  WARPSYNC.ALL ;  /* 0x0000000000007948 */ /* 0x000fea0003800000 */
[----:B------:R-:W3:Y:S01]  /*32f0*/  S2UR UR7, SR_CgaCtaId ;  /* 0x00000000000779c3 */ /* 0x000ee20000008800 */
[----:B------:R-:W-:Y:S01]  /*3300*/  UMOV UR6, 0x400 ;  /* 0x0000040000067882 */ /* 0x000fe20000000000 */
[----:B------:R-:W-:-:S06]  /*3310*/  NOP ;  /* 0x0000000000007918 */ /* 0x000fcc0000000000 */
[----:B------:R-:W-:Y:S06]  /*3320*/  BAR.ARV 0x6, 0xa0 ;  /* 0x0182800000007b1d */ /* 0x000fec0000002000 */
[----:B------:R-:W4:Y:S01]  /*3330*/  LDCU UR8, c[0x0][0x38c] ;  /* 0x00007180ff0877ac */ /* 0x000f220008000800 */
[----:B------:R-:W-:Y:S01]  /*3340*/  LOP3.LUT R0, R0, 0xffff, RZ, 0xc0, !PT ;  /* 0x0000ffff00007812 */ /* 0x000fe200078ec0ff */
[----:B-1----:R-:W-:Y:S01]  /*3350*/  IMAD.MOV.U32 R9, RZ, RZ, 0x1 ;  /* 0x00000001ff097424 */ /* 0x002fe200078e00ff */
[----:B------:R-:W-:Y:S01]  /*3360*/  LOP3.LUT R8, R8, 0xffff, RZ, 0xc0, !PT ;  /* 0x0000ffff08087812 */ /* 0x000fe200078ec0ff */
[----:B------:R-:W-:Y:S01]  /*3370*/  UMOV UR19, URZ ;  /* 0x000000ff00137c82 */ /* 0x000fe20008000000 */
[----:B------:R-:W-:Y:S01]  /*3380*/  R2UR UR11, R0 ;  /* 0x00000000000b72ca */ /* 0x000fe200000e0000 */
[----:B------:R-:W-:Y:S01]  /*3390*/  UMOV UR18, URZ ;  /* 0x000000ff00127c82 */ /* 0x000fe20008000000 */
[----:B------:R-:W-:Y:S01]  /*33a0*/  R2UR UR12, R8 ;  /* 0x00000000080c72ca */ /* 0x000fe200000e0000 */
[----:B------:R-:W-:Y:S01]  /*33b0*/  IMAD.MOV.U32 R8, RZ, RZ, RZ ;  /* 0x000000ffff087224 */ /* 0x000fe200078e00ff */
[----:B------:R-:W-:Y:S01]  /*33c0*/  UMOV UR17, URZ ;  /* 0x000000ff00117c82 */ /* 0x000fe20008000000 */
[----:B---3--:R-:W-:-:S02]  /*33d0*/  ULEA UR7, UR7, UR6, 0x18 ;  /* 0x0000000607077291 */ /* 0x008fc4000f8ec0ff */
[----:B------:R-:W-:Y:S02]  /*33e0*/  UISETP.NE.AND UP2, UPT, UR5, URZ, UPT ;  /* 0x000000ff0500728c */ /* 0x000fe4000bf45270 */
[----:B------:R-:W-:Y:S02]  /*33f0*/  UIADD3 UR13, UPT, UPT, UR7, 0x10800, URZ ;  /* 0x00010800070d7890 */ /* 0x000fe4000fffe0ff */
[----:B------:R-:W-:Y:S02]  /*3400*/  UIADD3 UR14, UPT, UPT, UR7, 0x24800, URZ ;  /* 0x00024800070e7890 */ /* 0x000fe4000fffe0ff */
[----:B----4-:R-:W-:Y:S01]  /*3410*/  UIADD3 UR8, UPT, UPT, UR8, 0x3f, URZ ;  /* 0x0000003f08087890 */ /* 0x010fe2000fffe0ff */
[----:B--2---:R-:W1:Y:S01]  /*3420*/  LDS R2, [UR7+0x130] ;  /* 0x00013007ff027984 */ /* 0x004e620008000800 */
[----:B------:R-:W-:Y:S02]  /*3430*/  USHF.R.U32.HI UR13, URZ, 0x4, UR13 ;  /* 0x00000004ff0d7899 */ /* 0x000fe4000801160d */
[----:B------:R-:W-:-:S02]  /*3440*/  USHF.R.S32.HI UR6, URZ, 0x1f, UR8 ;  /* 0x0000001fff067899 */ /* 0x000fc40008011408 */
[----:B------:R-:W-:Y:S02]  /*3450*/  USHF.R.U32.HI UR14, URZ, 0x4, UR14 ;  /* 0x00000004ff0e7899 */ /* 0x000fe4000801160e */
[----:B------:R-:W-:Y:S02]  /*3460*/  ULEA.HI UR6, UR6, UR8, URZ, 0x6 ;  /* 0x0000000806067291 */ /* 0x000fe4000f8f30ff */
[----:B------:R-:W-:Y:S02]  /*3470*/  ULOP3.LUT UR13, UR13, 0x3fff, URZ, 0xc0, !UPT ;  /* 0x00003fff0d0d7892 */ /* 0x000fe4000f8ec0ff */
[----:B------:R-:W-:Y:S02]  /*3480*/  USHF.R.S32.HI UR6, URZ, 0x6, UR6 ;  /* 0x00000006ff067899 */ /* 0x000fe40008011406 */
[----:B------:R-:W-:Y:S02]  /*3490*/  ULOP3.LUT UR14, UR14, 0x3fff, URZ, 0xc0, !UPT ;  /* 0x00003fff0e0e7892 */ /* 0x000fe4000f8ec0ff */
[----:B------:R-:W-:Y:S01]  /*34a0*/  UISETP.LT.AND UP0, UPT, UR6, 0x1, UPT ;  /* 0x000000010600788c */ /* 0x000fe2000bf01270 */
[----:B------:R-:W-:Y:S01]  /*34b0*/  UMOV UR28, 0x0 ;  /* 0x00000000001c7882 */ /* 0x000fe20000000000 */
[----:B------:R-:W-:Y:S01]  /*34c0*/  UMOV UR29, 0x10400010 ;  /* 0x10400010001d7882 */ /* 0x000fe20000000000 */
[----:B------:R-:W-:-:S02]  /*34d0*/  ULOP3.LUT UR13, UR13, 0x10000, URZ, 0xfc, !UPT ;  /* 0x000100000d0d7892 */ /* 0x000fc4000f8efcff */
[----:B------:R-:W-:Y:S02]  /*34e0*/  ULOP3.LUT UR14, UR14, 0x10000, URZ, 0xfc, !UPT ;  /* 0x000100000e0e7892 */ /* 0x000fe4000f8efcff */
[----:B------:R-:W-:Y:S01]  /*34f0*/  USEL UR20, UR6, 0x1, !UP0 ;  /* 0x0000000106147887 */ /* 0x000fe2000c000000 */
[----:B------:R-:W-:Y:S01]  /*3500*/  UMOV UR26, 0x0 ;  /* 0x00000000001a7882 */ /* 0x000fe20000000000 */
[----:B------:R-:W-:Y:S01]  /*3510*/  UMOV UR27, 0x10400010 ;  /* 0x10400010001b7882 */ /* 0x000fe20000000000 */
[----:B------:R-:W-:Y:S01]  /*3520*/  UMOV UR24, 0x0 ;  /* 0x0000000000187882 */ /* 0x000fe20000000000 */
[----:B------:R-:W-:Y:S01]  /*3530*/  UMOV UR25, 0x10400010 ;  /* 0x1040001000197882 */ /* 0x000fe20000000000 */
[----:B------:R-:W-:Y:S01]  /*3540*/  UMOV UR22, 0x0 ;  /* 0x0000000000167882 */ /* 0x000fe20000000000 */
[----:B------:R-:W-:Y:S01]  /*3550*/  UMOV UR23, 0x10400010 ;  /* 0x1040001000177882 */ /* 0x000fe20000000000 */
[----:B-1----:R-:W-:Y:S02]  /*3560*/  R2UR UR21, R2 ;  /* 0x00000000021572ca */ /* 0x002fe400000e0000 */
[----:B------:R-:W-:-:S13]  /*3570*/  CS2R R2, SRZ ;  /* 0x0000000000027805 */ /* 0x000fda000001ff00 */
.L_x_75:
[C---:B------:R-:W-:Y:S02]  /*3580*/  LEA R0, R8.reuse, UR7, 0x3 ;  /* 0x0000000708007c11 */ /* 0x040fe4000f8e18ff */
[----:B------:R-:W-:Y:S02]  /*3590*/  SHF.L.U32 R5, R3, 0x1f, RZ ;  /* 0x0000001f03057819 */ /* 0x000fe400000006ff */
[----:B------:R-:W-:Y:S02]  /*35a0*/  LEA R4, R8, UR7, 0x4 ;  /* 0x0000000708047c11 */ /* 0x000fe4000f8e20ff */
[----:B------:R-:W1:Y:S02]  /*35b0*/  SYNCS.PHASECHK.TRANS64.TRYWAIT P0, [R0+URZ+0xa0], R5 ;  /* 0x0000a005000075a7 */ /* 0x000e6400080011ff */
[----:B-1-34-:R-:W-:Y:S05]  /*35c0*/  @!P0 BRA `(.L_x_68) ;  /* 0x0000008400288947 */ /* 0x01afea0003800000 */
.L_x_168:
[----:B-1----:R-:W1:Y:S01]  /*35d0*/  LDS.128 R4, [R4+0x110] ;  /* 0x0001100004047984 */ /* 0x002e620000000c00 */
[----:B------:R-:W-:Y:S02]  /*35e0*/  VIADD R0, R0, 0xb0 ;  /* 0x000000b000007836 */ /* 0x000fe40000000000 */
[----:B------:R-:W-:Y:S01]  /*35f0*/  VIADD R8, R8, 0x1 ;  /* 0x0000000108087836 */ /* 0x000fe20000000000 */
[----:B------:R-:W-:Y:S01]  /*3600*/  @!PT LDS RZ, [RZ] ;  /* 0x00000000fffff984 */ /* 0x000fe20000000800 */
[----:B------:R-:W-:Y:S01]  /*3610*/  @!PT LDS RZ, [RZ] ;  /* 0x00000000fffff984 */ /* 0x000fe20000000800 */
[----:B------:R-:W-:Y:S01]  /*3620*/  @!PT LDS RZ, [RZ] ;  /* 0x00000000fffff984 */ /* 0x000fe20000000800 */
[----:B------:R-:W-:Y:S01]  /*3630*/  @!PT LDS RZ, [RZ] ;  /* 0x00000000fffff984 */ /* 0x000fe20000000800 */
[----:B------:R2:W-:Y:S06]  /*3640*/  MEMBAR.ALL.CTA ;  /* 0x0000000000007992 */ /* 0x0005ec0000008000 */
[----:B--2---:R-:W2:Y:S01]  /*3650*/  FENCE.VIEW.ASYNC.S ;  /* 0x00000000000073c6 */ /* 0x004ea20000000000 */
[----:B------:R-:W-:-:S04]  /*3660*/  PRMT R0, RZ, 0x654, R0 ;  /* 0x00000654ff007816 */ /* 0x000fc80000000000 */
[----:B--2---:R2:W-:Y:S01]  /*3670*/  SYNCS.ARRIVE.TRANS64.RED.A1T0 RZ, [R0+URZ], RZ ;  /* 0x000000ff00ff79a7 */ /* 0x0045e200081004ff */
[----:B-1----:R-:W-:Y:S01]  /*3680*/  LOP3.LUT P1, RZ, R6, 0x1, RZ, 0xc0, !PT ;  /* 0x0000000106ff7812 */ /* 0x002fe2000782c0ff */
[----:B--2---:R-:W-:-:S12]  /*3690*/  BRA.U UP2, `(.L_x_69) ;  /* 0x0000000502087547 */ /* 0x004fd8000b800000 */
[----:B------:R-:W1:Y:S01]  /*36a0*/  LDCU UR8, c[0x0][0x38c] ;  /* 0x00007180ff0877ac */ /* 0x000e620008000800 */
[----:B------:R-:W-:Y:S02]  /*36b0*/  PLOP3.LUT P2, PT, PT, PT, PT, 0x80, 0x8 ;  /* 0x000000000008781c */ /* 0x000fe40003f4f070 */
[----:B------:R-:W-:Y:S01]  /*36c0*/  SHF.L.U32 R5, R9, 0x1f, RZ ;  /* 0x0000001f09057819 */ /* 0x000fe200000006ff */
[----:B------:R-:W-:Y:S02]  /*36d0*/  ULEA UR9, UR19, UR7, 0x3 ;  /* 0x0000000713097291 */ /* 0x000fe4000f8e18ff */
[----:B------:R-:W-:Y:S02]  /*36e0*/  ULEA UR10, UR19, UR21, 0x8 ;  /* 0x00000015130a7291 */ /* 0x000fe4000f8e40ff */
[----:B-1----:R-:W-:-:S06]  /*36f0*/  UISETP.GE.AND UP0, UPT, UR8, 0x1, UPT ;  /* 0x000000010800788c */ /* 0x002fcc000bf06270 */
[----:B------:R-:W-:-:S05]  /*3700*/  PLOP3.LUT P0, PT, PT, PT, UP0, 0x80, 0x8 ;  /* 0x000000000008781c */ /* 0x000fca0003f0f008 */
[----:B------:R-:W-:-:S08]  /*3710*/  @UP0 ULEA UR8, UR18, UR7, 0x3 ;  /* 0x0000000712080291 */ /* 0x000fd0000f8e18ff */
[----:B------:R-:W-:-:S04]  /*3720*/  @P0 SHF.L.U32 R0, R2, 0x1f, RZ ;  /* 0x0000001f02000819 */ /* 0x000fc800000006ff */
[----:B------:R1:W2:Y:S01]  /*3730*/  @P0 SYNCS.PHASECHK.TRANS64.TRYWAIT P2, [UR8], R0 ;  /* 0x00000000ff0005a7 */ /* 0x0002a20008041108 */
[----:B------:R-:W3:Y:S02]  /*3740*/  SYNCS.PHASECHK.TRANS64.TRYWAIT P0, [UR9+0xd0], R5 ;  /* 0x0000d005ff0075a7 */ /* 0x000ee40008001109 */
[----:B-123--:R-:W-:Y:S05]  /*3750*/  @!P0 BRA `(.L_x_70) ;  /* 0x0000008000d88947 */ /* 0x00efea0003800000 */
.L_x_170:
[----:B------:R-:W-:Y:S01]  /*3760*/  UMOV UR16, UR17 ;  /* 0x0000001100107c82 */ /* 0x000fe20008000000 */
[----:B------:R-:W-:Y:S05]  /*3770*/  BRA.U !UP0, `(.L_x_71) ;  /* 0x0000000108c07547 */ /* 0x000fea000b800000 */
[----:B------:R-:W-:Y:S02]  /*3780*/  UIADD3 UR16, UPT, UPT, UR20, UR17, URZ ;  /* 0x0000001114107290 */ /* 0x000fe4000fffe0ff */
[----:B------:R-:W-:Y:S01]  /*3790*/  UPLOP3.LUT UP3, UPT, UPT, UPT, UPT, 0x40, 0x4 ;  /* 0x000000000004789c */ /* 0x000fe20003f6e870 */
[----:B------:R-:W-:Y:S01]  /*37a0*/  UMOV UR15, UR6 ;  /* 0x00000006000f7c82 */ /* 0x000fe20008000000 */
[----:B------:R-:W-:-:S09]  /*37b0*/  UMOV UR46, UR18 ;  /* 0x00000012002e7c82 */ /* 0x000fd20008000000 */
.L_x_74:
[----:B--2---:R-:W-:Y:S01]  /*37c0*/  ULEA UR8, UR46, UR7, 0x3 ;  /* 0x000000072e087291 */ /* 0x004fe2000f8e18ff */
[----:B---3--:R-:W-:Y:S11]  /*37d0*/  @P2 BRA `(.L_x_72) ;  /* 0x00000000000c2947 */ /* 0x008ff60003800000 */
[----:B-1----:R-:W-:Y:S04]  /*37e0*/  SHF.L.U32 R5, R2, 0x1f, RZ ;  /* 0x0000001f02057819 */ /* 0x002fe800000006ff */
[----:B------:R-:W1:Y:S02]  /*37f0*/  SYNCS.PHASECHK.TRANS64.TRYWAIT P0, [UR8], R5 ;  /* 0x00000005ff0075a7 */ /* 0x000e640008001108 */
[----:B-1----:R-:W-:Y:S05]  /*3800*/  @!P0 BRA `(.L_x_73) ;  /* 0x0000008000c48947 */ /* 0x002fea0003800000 */
.L_x_72:
[----:B------:R-:W-:Y:S01]  /*3810*/  UISETP.NE.AND UP0, UPT, UR15, 0x1, UPT ;  /* 0x000000010f00788c */ /* 0x000fe2000bf05270 */
[----:B------:R-:W-:Y:S01]  /*3820*/  PLOP3.LUT P2, PT, PT, PT, PT, 0x80, 0x8 ;  /* 0x000000000008781c */ /* 0x000fe20003f4f070 */
[----:B------:R-:W-:Y:S02]  /*3830*/  UIADD3 UR18, UPT, UPT, UR46, 0x1, URZ ;  /* 0x000000012e127890 */ /* 0x000fe4000fffe0ff */
[----:B------:R-:W-:Y:S02]  /*3840*/  ULEA UR32, UR46, UR14, 0xa ;  /* 0x0000000e2e207291 */ /* 0x000fe4000f8e50ff */
[----:B------:R-:W-:Y:S01]  /*3850*/  UISETP.NE.AND UP1, UPT, UR18, 0x5, UPT ;  /* 0x000000051200788c */ /* 0x000fe2000bf25270 */
[----:B------:R-:W-:Y:S01]  /*3860*/  PLOP3.LUT P0, PT, PT, PT, UP0, 0x80, 0x8 ;  /* 0x000000000008781c */ /* 0x000fe20003f0f008 */
[----:B------:R-:W-:Y:S02]  /*3870*/  UIADD3 UR44, UPT, UPT, UR32, 0x2, URZ ;  /* 0x00000002202c7890 */ /* 0x000fe4000fffe0ff */
[----:B------:R-:W-:Y:S02]  /*3880*/  USEL UR31, URZ, 0x1, UP1 ;  /* 0x00000001ff1f7887 */ /* 0x000fe40008800000 */
[----:B------:R-:W-:Y:S02]  /*3890*/  USEL UR18, UR18, URZ, UP1 ;  /* 0x000000ff12127287 */ /* 0x000fe40008800000 */
[----:B------:R-:W-:Y:S02]  /*38a0*/  UIADD3 UR40, UPT, UPT, UR32, 0x4, URZ ;  /* 0x0000000420287890 */ /* 0x000fe4000fffe0ff */
[----:B------:R-:W-:Y:S01]  /*38b0*/  @UP0 ULEA UR30, UR18, UR7, 0x3 ;  /* 0x00000007121e0291 */ /* 0x000fe2000f8e18ff */
[----:B------:R-:W-:Y:S01]  /*38c0*/  LOP3.LUT R2, R2, UR31, RZ, 0x3c, !PT ;  /* 0x0000001f02027c12 */ /* 0x000fe2000f8e3cff */
[----:B------:R-:W-:Y:S02]  /*38d0*/  UIADD3 UR36, UPT, UPT, UR32, 0x6, URZ ;  /* 0x0000000620247890 */ /* 0x000fe4000fffe0ff */
[----:B------:R-:W-:Y:S01]  /*38e0*/  UIADD3 UR8, UPT, UPT, UR8, 0x28, URZ ;  /* 0x0000002808087890 */ /* 0x000fe2000fffe0ff */
[----:B-1----:R-:W-:Y:S01]  /*38f0*/  @P0 SHF.L.U32 R0, R2, 0x1f, RZ ;  /* 0x0000001f02000819 */ /* 0x002fe200000006ff */
[----:B------:R-:W-:Y:S02]  /*3900*/  UIADD3 UR17, UPT, UPT, UR17, 0x1, URZ ;  /* 0x0000000111117890 */ /* 0x000fe4000fffe0ff */
[----:B------:R-:W-:Y:S01]  /*3910*/  UIADD3 UR15, UPT, UPT, UR15, -0x1, URZ ;  /* 0xffffffff0f0f7890 */ /* 0x000fe2000fffe0ff */
[----:B------:R2:W3:Y:S01]  /*3920*/  @P0 SYNCS.PHASECHK.TRANS64.TRYWAIT P2, [UR30], R0 ;  /* 0x00000000ff0005a7 */ /* 0x0004e2000804111e */
[----:B------:R-:W-:Y:S02]  /*3930*/  ULEA UR30, UR46, UR13, 0xa ;  /* 0x0000000d2e1e7291 */ /* 0x000fe4000f8e50ff */
[----:B------:R-:W-:Y:S02]  /*3940*/  UISETP.NE.AND UP0, UPT, UR17, UR16, UPT ;  /* 0x000000101100728c */ /* 0x000fe4000bf05270 */
[----:B------:R-:W-:Y:S02]  /*3950*/  UIADD3 UR42, UPT, UPT, UR30, 0x2, URZ ;  /* 0x000000021e2a7890 */ /* 0x000fe4000fffe0ff */
[----:B------:R-:W-:Y:S02]  /*3960*/  UIADD3 UR38, UPT, UPT, UR30, 0x4, URZ ;  /* 0x000000041e267890 */ /* 0x000fe4000fffe0ff */
[----:B------:R-:W-:Y:S01]  /*3970*/  UIADD3 UR34, UPT, UPT, UR30, 0x6, URZ ;  /* 0x000000061e227890 */ /* 0x000fe2000fffe0ff */
[----:B------:R-:W-:Y:S01]  /*3980*/  UMOV UR33, 0x40004040 ;  /* 0x4000404000217882 */ /* 0x000fe20000000000 */
[----:B------:R-:W-:Y:S01]  /*3990*/  UMOV UR31, 0x40004040 ;  /* 0x40004040001f7882 */ /* 0x000fe20000000000 */
[----:B------:R-:W-:Y:S01]  /*39a0*/  UMOV UR45, 0x40004040 ;  /* 0x40004040002d7882 */ /* 0x000fe20000000000 */
[----:B------:R2:W-:Y:S01]  /*39b0*/  UTCHMMA.2CTA gdesc[UR30], gdesc[UR32], tmem[UR10], tmem[UR28], idesc[UR29], UP3 ;  /* 0x00ff1c201e0075ea */ /* 0x0005e20009a0000a */
[----:B------:R-:W-:Y:S01]  /*39c0*/  UPLOP3.LUT UP3, UPT, UPT, UPT, UPT, 0x80, 0x8 ;  /* 0x000000000008789c */ /* 0x000fe20003f6f070 */
[----:B------:R-:W-:Y:S01]  /*39d0*/  UMOV UR43, 0x40004040 ;  /* 0x40004040002b7882 */ /* 0x000fe20000000000 */
[----:B------:R-:W-:Y:S01]  /*39e0*/  UMOV UR41, 0x40004040 ;  /* 0x4000404000297882 */ /* 0x000fe20000000000 */
[----:B------:R2:W-:Y:S01]  /*39f0*/  UTCHMMA.2CTA gdesc[UR42], gdesc[UR44], tmem[UR10], tmem[UR26], idesc[UR27], UPT ;  /* 0x00ff1a2c2a0075ea */ /* 0x0005e2000ba0000a */
[----:B------:R-:W-:Y:S01]  /*3a00*/  UMOV UR39, 0x40004040 ;  /* 0x4000404000277882 */ /* 0x000fe20000000000 */
[----:B------:R-:W-:Y:S01]  /*3a10*/  UMOV UR37, 0x40004040 ;  /* 0x4000404000257882 */ /* 0x000fe20000000000 */
[----:B------:R-:W-:Y:S01]  /*3a20*/  UMOV UR35, 0x40004040 ;  /* 0x4000404000237882 */ /* 0x000fe20000000000 */
[----:B------:R2:W-:Y:S01]  /*3a30*/  UTCHMMA.2CTA gdesc[UR38], gdesc[UR40], tmem[UR10], tmem[UR24], idesc[UR25], UPT ;  /* 0x00ff1828260075ea */ /* 0x0005e2000ba0000a */
[----:B------:R2:W-:Y:S01]  /*3a40*/  UTCHMMA.2CTA gdesc[UR34], gdesc[UR36], tmem[UR10], tmem[UR22], idesc[UR23], UPT ;  /* 0x00ff1624220075ea */ /* 0x0005e2000ba0000a */
[----:B------:R2:W-:Y:S01]  /*3a50*/  UTCBAR.2CTA.MULTICAST [UR8], URZ, UR12 ;  /* 0x000000ff080073e9 */ /* 0x0005e2000820080c */
[----:B------:R-:W-:Y:S01]  /*3a60*/  UMOV UR46, UR18 ;  /* 0x00000012002e7c82 */ /* 0x000fe20008000000 */
[----:B------:R-:W-:Y:S05]  /*3a70*/  BRA.U UP0, `(.L_x_74) ;  /* 0xfffffffd00507547 */ /* 0x000fea000b83ffff */
.L_x_71:
[----:B------:R-:W-:Y:S01]  /*3a80*/  UIADD3 UR9, UPT, UPT, UR9, 0xc0, URZ ;  /* 0x000000c009097890 */ /* 0x000fe2000fffe0ff */
[----:B------:R-:W-:-:S08]  /*3a90*/  UMOV UR17, UR16 ;  /* 0x0000001000117c82 */ /* 0x000fd00008000000 */
[----:B------:R4:W-:Y:S01]  /*3aa0*/  UTCBAR.2CTA.MULTICAST [UR9], URZ, UR11 ;  /* 0x000000ff090073e9 */ /* 0x0009e2000820080b */
[----:B------:R-:W-:Y:S02]  /*3ab0*/  NOP ;  /* 0x0000000000007918 */ /* 0x000fe40000000000 */
.L_x_69:
[----:B------:R-:W-:Y:S01]  /*3ac0*/  UIADD3 UR19, UPT, UPT, UR19, 0x1, URZ ;  /* 0x0000000113137890 */ /* 0x000fe2000fffe0ff */
[----:B------:R-:W-:-:S03]  /*3ad0*/  ISETP.NE.AND P0, PT, R8, 0x2, PT ;  /* 0x000000020800780c */ /* 0x000fc60003f05270 */
[----:B------:R-:W-:Y:S01]  /*3ae0*/  UISETP.NE.AND UP0, UPT, UR19, 0x2, UPT ;  /* 0x000000021300788c */ /* 0x000fe2000bf05270 */
[----:B-12---:R-:W-:Y:S02]  /*3af0*/  SEL R0, RZ, 0x1, P0 ;  /* 0x00000001ff007807 */ /* 0x006fe40000000000 */
[----:B------:R-:W-:Y:S01]  /*3b00*/  SEL R8, R8, RZ, P0 ;  /* 0x000000ff08087207 */ /* 0x000fe20000000000 */
[----:B------:R-:W-:Y:S01]  /*3b10*/  USEL UR8, URZ, 0x1, UP0 ;  /* 0x00000001ff087887 */ /* 0x000fe20008000000 */
[----:B------:R-:W-:Y:S01]  /*3b20*/  LOP3.LUT R3, R3, R0, RZ, 0x3c, !PT ;  /* 0x0000000003037212 */ /* 0x000fe200078e3cff */
[----:B------:R-:W-:-:S04]  /*3b30*/  USEL UR19, UR19, URZ, UP0 ;  /* 0x000000ff13137287 */ /* 0x000fc80008000000 */
[----:B------:R-:W-:Y:S01]  /*3b40*/  LOP3.LUT R9, R9, UR8, RZ, 0x3c, !PT ;  /* 0x0000000809097c12 */ /* 0x000fe2000f8e3cff */
[----:B------:R-:W-:Y:S07]  /*3b50*/  @P1 BRA `(.L_x_75) ;  /* 0xfffffff800881947 */ /* 0x000fee000383ffff */
[----:B------:R-:W1:Y:S01]  /*3b60*/  S2UR UR6, SR_CgaCtaId ;  /* 0x00000000000679c3 */ /* 0x000e620000008800 */
[----:B------:R-:W-:Y:S01]  /*3b70*/  ELECT P0, URZ, PT ;  /* 0x0000000000ff782f */ /* 0x000fe20003800000 */
[----:B------:R-:W-:Y:S01]  /*3b80*/  HFMA2 R0, -RZ, RZ, 0, 5.9604644775390625e-08 ;  /* 0x00000001ff007431 */ /* 0x000fe200000001ff */
[----:B------:R-:W-:-:S05]  /*3b90*/  UMOV UR8, 0x40 ;  /* 0x0000004000087882 */ /* 0x000fca0000000000 */
[----:B------:R-:W-:Y:S01]  /*3ba0*/  UVIRTCOUNT.DEALLOC.SMPOOL 0x80 ;  /* 0x000000800000784c */ /* 0x000fe20000000000 */
[----:B------:R-:W-:Y:S02]  /*3bb0*/  UISETP.NE.AND UP0, UPT, UR5, URZ, UPT ;  /* 0x000000ff0500728c */ /* 0x000fe4000bf05270 */
[----:B-1----:R-:W-:-:S09]  /*3bc0*/  ULEA UR6, UR6, UR8, 0x18 ;  /* 0x0000000806067291 */ /* 0x002fd2000f8ec0ff */
[----:B------:R1:W-:Y:S01]  /*3bd0*/  @P0 STS.U8 [UR6+0x1c], R0 ;  /* 0x00001c00ff000988 */ /* 0x0003e20008000006 */
[----:B------:R-:W-:Y:S05]  /*3be0*/  BRA.U UP0, `(.L_x_76) ;  /* 0x0000000100587547 */ /* 0x000fea000b800000 */
[----:B------:R-:W-:Y:S01]  /*3bf0*/  UIADD3 UR8, UPT, UPT, UR7, 0xd0, URZ ;  /* 0x000000d007087890 */ /* 0x000fe2000fffe0ff */
[----:B------:R-:W-:-:S03]  /*3c00*/  SHF.L.U32 R3, R9, 0x1f, RZ ;  /* 0x0000001f09037819 */ /* 0x000fc600000006ff */
[----:B------:R-:W-:-:S09]  /*3c10*/  ULEA UR5, UR19, UR8, 0x3 ;  /* 0x0000000813057291 */ /* 0x000fd2000f8e18ff */
[----:B------:R-:W2:Y:S02]  /*3c20*/  SYNCS.PHASECHK.TRANS64.TRYWAIT P0, [UR5], R3 ;  /* 0x00000003ff0075a7 */ /* 0x000ea40008001105 */
[----:B--2---:R-:W-:Y:S05]  /*3c30*/  @!P0 BRA `(.L_x_77) ;  /* 0x0000007c00d08947 */ /* 0x004fea0003800000 */
.L_x_173:
[----:B----4-:R-:W-:-:S04]  /*3c40*/  UIADD3 UR9, UPT, UPT, UR19, 0x1, URZ ;  /* 0x0000000113097890 */ /* 0x010fc8000fffe0ff */
[----:B------:R-:W-:-:S04]  /*3c50*/  UISETP.NE.AND UP1, UPT, UR9, 0x2, UPT ;  /* 0x000000020900788c */ /* 0x000fc8000bf25270 */
[----:B------:R-:W-:Y:S02]  /*3c60*/  USEL UR5, URZ, 0x1, UP1 ;  /* 0x00000001ff057887 */ /* 0x000fe40008800000 */
[----:B------:R-:W-:-:S04]  /*3c70*/  USEL UR9, UR9, URZ, UP1 ;  /* 0x000000ff09097287 */ /* 0x000fc80008800000 */
[----:B------:R-:W-:Y:S01]  /*3c80*/  ULEA UR9, UR9, UR8, 0x3 ;  /* 0x0000000809097291 */ /* 0x000fe2000f8e18ff */
[----:B-1----:R-:W-:-:S04]  /*3c90*/  LOP3.LUT R3, R9, UR5, RZ, 0x3c, !PT ;  /* 0x0000000509037c12 */ /* 0x002fc8000f8e3cff */
[----:B------:R-:W-:Y:S01]  /*3ca0*/  SHF.L.U32 R3, R3, 0x1f, RZ ;  /* 0x0000001f03037819 */ /* 0x000fe200000006ff */
[----:B------:R-:W-:-:S04]  /*3cb0*/  IMAD.U32 R0, RZ, RZ, UR9 ;  /* 0x00000009ff007e24 */ /* 0x000fc8000f8e00ff */
[----:B------:R1:W2:Y:S03]  /*3cc0*/  SYNCS.PHASECHK.TRANS64.TRYWAIT P0, [R0+URZ], R3 ;  /* 0x00000003000075a7 */ /* 0x0002a600080011ff */
[----:B--2---:R-:W-:Y:S05]  /*3cd0*/  @!P0 NANOSLEEP.SYNCS 0x989680 ;  /* 0x009896800000895d */ /* 0x004fea0003900000 */
[----:B------:R-:W2:Y:S02]  /*3ce0*/  @!P0 SYNCS.PHASECHK.TRANS64 P0, [R0+URZ], R3 ;  /* 0x00000003000085a7 */ /* 0x000ea400080010ff */
[----:B--2---:R-:W-:Y:S05]  /*3cf0*/  @P0 BRA `(.L_x_78) ;  /* 0x0000000000200947 */ /* 0x004fea0003800000 */
.L_x_79:
[----:B--2---:R2:W4:Y:S02]  /*3d00*/  SYNCS.PHASECHK.TRANS64.TRYWAIT P0, [R0+URZ], R3 ;  /* 0x00000003000075a7 */ /* 0x00452400080011ff */
[----:B----4-:R-:W-:Y:S05]  /*3d10*/  @!P0 NANOSLEEP.SYNCS 0x989680 ;  /* 0x009896800000895d */ /* 0x010fea0003900000 */
[----:B------:R-:W4:Y:S02]  /*3d20*/  @!P0 SYNCS.PHASECHK.TRANS64 P0, [R0+URZ], R3 ;  /* 0x00000003000085a7 */ /* 0x000f2400080010ff */
[----:B----4-:R-:W-:Y:S05]  /*3d30*/  @!P0 BRA `(.L_x_79) ;  /* 0xfffffffc00f08947 */ /* 0x010fea000383ffff */
[----:B------:R-:W-:Y:S05]  /*3d40*/  BRA `(.L_x_78) ;  /* 0x00000000000c7947 */ /* 0x000fea0003800000 */
.L_x_76:
[----:B------:R-:W-:-:S04]  /*3d50*/  UIADD3 UR5, UPT, UPT, UR7, 0x100, URZ ;  /* 0x0000010007057890 */ /* 0x000fc8000fffe0ff */
[----:B------:R-:W-:-:S09]  /*3d60*/  UPRMT UR5, UR4, 0x654, UR5 ;  /* 0x0000065404057896 */ /* 0x000fd20008000005 */
[----:B------:R-:W-:Y:S03]  /*3d70*/  SYNCS.ARRIVE.TRANS64.RED.A1T0 RZ, [UR5], RZ ;  /* 0x000000ffffff79a7 */ /* 0x000fe60008100405 */
.L_x_78:
[----:B-12---:R-:W-:Y:S01]  /*3d80*/  SHF.L.U32 R3, RZ, 0x1f, RZ ;  /* 0x0000001fff037819 */ /* 0x006fe200000006ff */
[----:B------:R-:W-:Y:S01]  /*3d90*/  UIADD3 UR5, UPT, UPT, UR7, 0x100, URZ ;  /* 0x0000010007057890 */ /* 0x000fe2000fffe0ff */
[----:B------:R-:W-:Y:S02]  /*3da0*/  PLOP3.LUT P0, PT, PT, PT, UP0, 0x80, 0x8 ;  /* 0x000000000008781c */ /* 0x000fe40003f0f008 */
[----:B------:R-:W1:Y:S02]  /*3db0*/  SYNCS.PHASECHK.TRANS64.TRYWAIT P1, [UR7+0x100], R3 ;  /* 0x00010003ff0075a7 */ /* 0x000e640008021107 */
[----:B-1----:R-:W-:Y:S09]  /*3dc0*/  @!P1 BRA `(.L_x_80) ;  /* 0x0000007c00849947 */ /* 0x002ff20003800000 */
.L_x_175:
[----:B------:R-:W-:Y:S01]  /*3dd0*/  @!UP0 UPRMT UR5, UR4, 0x654, UR5 ;  /* 0x0000065404058896 */ /* 0x000fe20008000005 */
[----:B------:R-:W-:Y:S02]  /*3de0*/  UMOV UR8, 0xffff ;  /* 0x0000ffff00087882 */ /* 0x000fe40000000000 */
[----:B------:R-:W-:-:S06]  /*3df0*/  UMOV UR4, 0x1 ;  /* 0x0000000100047882 */ /* 0x000fcc0000000000 */
[----:B------:R-:W-:Y:S01]  /*3e00*/  @!P0 SYNCS.ARRIVE.TRANS64.RED.A1T0 RZ, [UR5], RZ ;  /* 0x000000ffffff89a7 */ /* 0x000fe20008100405 */
[----:B------:R-:W-:Y:S01]  /*3e10*/  NOP ;  /* 0x0000000000007918 */ /* 0x000fe20000000000 */
[----:B-1----:R-:W1:Y:S01]  /*3e20*/  LDS R0, [UR6+0x14] ;  /* 0x00001406ff007984 */ /* 0x002e620008000800 */
[----:B------:R-:W-:-:S04]  /*3e30*/  ULOP3.LUT UR5, UR21, 0xffff, URZ, 0xc0, !UPT ;  /* 0x0000ffff15057892 */ /* 0x000fc8000f8ec0ff */
[----:B------:R-:W-:-:S04]  /*3e40*/  USHF.R.U32.HI UR5, URZ, 0x5, UR5 ;  /* 0x00000005ff057899 */ /* 0x000fc80008011605 */
[----:B------:R-:W-:Y:S02]  /*3e50*/  USHF.L.U32 UR8, UR8, UR5, URZ ;  /* 0x0000000508087299 */ /* 0x000fe400080006ff */
[----:B------:R-:W-:-:S04]  /*3e60*/  USHF.L.U32 UR4, UR4, UR5, URZ ;  /* 0x0000000504047299 */ /* 0x000fc800080006ff */
[----:B-1----:R-:W-:-:S04]  /*3e70*/  LOP3.LUT R0, R0, UR8, RZ, 0xc0, !PT ;  /* 0x0000000800007c12 */ /* 0x002fc8000f8ec0ff */
[----:B------:R-:W-:-:S13]  /*3e80*/  ISETP.NE.AND P0, PT, R0, UR8, PT ;  /* 0x0000000800007c0c */ /* 0x000fda000bf05270 */
[----:B------:R-:W-:Y:S05]  /*3e90*/  @P0 BRA `(.L_x_81) ;  /* 0x0000000000580947 */ /* 0x000fea0003800000 */
[----:B------:R-:W1:Y:S02]  /*3ea0*/  LDS R0, [UR6+0x18] ;  /* 0x00001806ff007984 */ /* 0x000e640008000800 */
[----:B-1----:R-:W-:-:S04]  /*3eb0*/  LOP3.LUT R0, R0, UR4, RZ, 0xc0, !PT ;  /* 0x0000000400007c12 */ /* 0x002fc8000f8ec0ff */
[----:B------:R-:W-:-:S13]  /*3ec0*/  ISETP.NE.AND P0, PT, R0, UR4, PT ;  /* 0x0000000400007c0c */ /* 0x000fda000bf05270 */
[----:B------:R-:W-:Y:S05]  /*3ed0*/  @P0 BRA `(.L_x_82) ;  /* 0x00000000003c0947 */ /* 0x000fea0003800000 */
[----:B------:R-:W1:Y:S01]  /*3ee0*/  S2R R2, SR_LANEID ;  /* 0x0000000000027919 */ /* 0x000e620000000000 */
[----:B------:R-:W-:Y:S01]  /*3ef0*/  ULOP3.LUT UR8, URZ, UR8, URZ, 0x33, !UPT ;  /* 0x00000008ff087292 */ /* 0x000fe2000f8e33ff */
[----:B------:R-:W-:Y:S01]  /*3f00*/  LOP3.LUT R4, RZ, UR4, RZ, 0x33, !PT ;  /* 0x00000004ff047c12 */ /* 0x000fe2000f8e33ff */
[----:B------:R-:W-:Y:S02]  /*3f10*/  VOTEU.ANY UR7, UPT, PT ;  /* 0x0000000000077886 */ /* 0x000fe400038e0100 */
[----:B------:R-:W-:Y:S01]  /*3f20*/  UFLO.U32 UR7, UR7 ;  /* 0x00000007000772bd */ /* 0x000fe200080e0000 */
[----:B------:R-:W2:Y:S01]  /*3f30*/  REDUX UR4, R4 ;  /* 0x00000000040473c4 */ /* 0x000ea20000000000 */
[----:B------:R-:W-:-:S06]  /*3f40*/  IMAD.U32 R0, RZ, RZ, UR8 ;  /* 0x00000008ff007e24 */ /* 0x000fcc000f8e00ff */
[----:B------:R1:W-:Y:S01]  /*3f50*/  UTCATOMSWS.AND URZ, UR8 ;  /* 0x0000000800ff79e3 */ /* 0x0003e20008000000 */
[----:B------:R-:W3:Y:S01]  /*3f60*/  REDUX UR5, R0 ;  /* 0x00000000000573c4 */ /* 0x000ee20000000000 */
[----:B-1----:R-:W-:Y:S01]  /*3f70*/  ISETP.EQ.U32.AND P0, PT, R2, UR7, PT ;  /* 0x0000000702007c0c */ /* 0x002fe2000bf02070 */
[----:B--2---:R-:W-:Y:S01]  /*3f80*/  IMAD.U32 R2, RZ, RZ, UR4 ;  /* 0x00000004ff027e24 */ /* 0x004fe2000f8e00ff */
[----:B---3--:R-:W-:-:S11]  /*3f90*/  MOV R3, UR5 ;  /* 0x0000000500037c02 */ /* 0x008fd60008000f00 */
[----:B------:R1:W-:Y:S04]  /*3fa0*/  @P0 ATOMS.AND RZ, [UR6+0x14], R3 ;  /* 0x00001403ffff098c */ /* 0x0003e8000a800006 */
[----:B------:R1:W-:Y:S01]  /*3fb0*/  @P0 ATOMS.AND RZ, [UR6+0x18], R2 ;  /* 0x00001802ffff098c */ /* 0x0003e2000a800006 */
[----:B------:R-:W-:Y:S05]  /*3fc0*/  BRA `(.L_x_83) ;  /* 0x0000000000147947 */ /* 0x000fea0003800000 */
.L_x_82:
[----:B------:R-:W-:Y:S02]  /*3fd0*/  MOV R2, 0x3ff0 ;  /* 0x00003ff000027802 */ /* 0x000fe40000000f00 */
[----:B---345:R-:W-:Y:S05]  /*3fe0*/  CALL.REL.NOINC `($__internal_0_$__cuda_sm10x_tcgen05_guardrail_trap_col_being_dealloced_not_returned_by_alloc) ;  /* 0x0000008000647944 */ /* 0x038fea0003c00000 */
[----:B------:R-:W-:Y:S05]  /*3ff0*/  BRA `(.L_x_83) ;  /* 0x0000000000087947 */ /* 0x000fea0003800000 */
.L_x_81:
[----:B------:R-:W-:Y:S02]  /*4000*/  MOV R2, 0x4020 ;  /* 0x0000402000027802 */ /* 0x000fe40000000f00 */
[----:B---345:R-:W-:Y:S05]  /*4010*/  CALL.REL.NOINC `($__internal_2_$__cuda_sm10x_tcgen05_guardrail_trap_unallocated_columns_being_dealloced) ;  /* 0x0000008000707944 */ /* 0x038fea0003c00000 */
.L_x_83:
[----:B------:R-:W-:Y:S01]  /*4020*/  NOP ;  /* 0x0000000000007918 */ /* 0x000fe20000000000 */
[----:B----4-:R-:W-:Y:S05]  /*4030*/  EXIT ;  /* 0x000000000000794d */ /* 0x010fea0003800000 */
.L_x_56:
[----:B------:R-:W-:-:S09]  /*4040*/  UISETP.NE.OR UP5, UPT, UR10, 0x3, !UP5 ;  /* 0x000000030a00788c */ /* 0x000fd2000efa5670 */
[----:B------:R-:W-:Y:S05]  /*4050*/  BRA.U UP5, `(.L_x_84) ;  /* 0x0000001105147547 */ /* 0x000fea000b800000 */
[----:B------:R-:W1:Y:S01]  /*4060*/  LDC R0, c[0x0][0xb30] ;  /* 0x0002cc00ff007b82 */ /* 0x000e620000000800 */
[----:B------:R-:W2:Y:S01]  /*4070*/  LDCU.64 UR8, c[0x0][0x888] ;  /* 0x00011100ff0877ac */ /* 0x000ea20008000a00 */
[----:B------:R-:W-:Y:S02]  /*4080*/  HFMA2 R29, -RZ, RZ, 0, 0 ;  /* 0x00000000ff1d7431 */ /* 0x000fe400000001ff */
[----:B------:R-:W-:Y:S01]  /*4090*/  IMAD.MOV.U32 R31, RZ, RZ, 0x1 ;  /* 0x00000001ff1f7424 */ /* 0x000fe200078e00ff */
[----:B------:R-:W-:Y:S01]  /*40a0*/  MOV R23, 0x4000 ;  /* 0x0000400000177802 */ /* 0x000fe20000000f00 */
[----:B------:R-:W3:Y:S01]  /*40b0*/  LDCU.64 UR4, c[0x0][0x890] ;  /* 0x00011200ff0477ac */ /* 0x000ee20008000a00 */
[----:B------:R-:W-:Y:S01]  /*40c0*/  IMAD.MOV.U32 R30, RZ, RZ, RZ ;  /* 0x000000ffff1e7224 */ /* 0x000fe200078e00ff */
[----:B------:R-:W4:Y:S01]  /*40d0*/  LDC R19, c[0x0][0x370] ;  /* 0x0000dc00ff137b82 */ /* 0x000f220000000800 */
[----:B------:R-:W-:Y:S01]  /*40e0*/  UMOV UR7, 0x400 ;  /* 0x0000040000077882 */ /* 0x000fe20000000000 */
[----:B------:R-:W-:-:S02]  /*40f0*/  UPLOP3.LUT UP1, UPT, UPT, UPT, UPT, 0x40, 0x4 ;  /* 0x000000000004789c */ /* 0x000fc40003f2e870 */
[----:B------:R-:W-:-:S04]  /*4100*/  ULEA UR7, UR37, UR7, 0x18 ;  /* 0x0000000725077291 */ /* 0x000fc8000f8ec0ff */
[----:B------:R-:W4:Y:S01]  /*4110*/  LDC R2, c[0x0][0xb0c] ;  /* 0x0002c300ff027b82 */ /* 0x000f220000000800 */
[----:B------:R-:W-:Y:S02]  /*4120*/  UIADD3 UR13, UPT, UPT, UR7, 0x68, URZ ;  /* 0x00000068070d7890 */ /* 0x000fe4000fffe0ff */
[----:B--2---:R-:W-:Y:S02]  /*4130*/  UISETP.NE.U32.AND UP2, UPT, UR8, URZ, UPT ;  /* 0x000000ff0800728c */ /* 0x004fe4000bf45070 */
[----:B------:R-:W-:Y:S02]  /*4140*/  UIADD3 UR33, UPT, UPT, UR7, 0x50, URZ ;  /* 0x0000005007217890 */ /* 0x000fe4000fffe0ff */
[----:B---3--:R-:W-:Y:S01]  /*4150*/  UISETP.NE.U32.AND UP3, UPT, UR4, URZ, UPT ;  /* 0x000000ff0400728c */ /* 0x008fe2000bf65070 */
[----:B------:R-:W2:Y:S01]  /*4160*/  LDC R18, c[0x0][0xb20] ;  /* 0x0002c800ff127b82 */ /* 0x000ea20000000800 */
[----:B-1----:R-:W-:Y:S01]  /*4170*/  ISETP.NE.AND P1, PT, R0, 0x1, PT ;  /* 0x000000010000780c */ /* 0x002fe20003f25270 */
[----:B------:R-:W-:-:S02]  /*4180*/  UISETP.NE.AND.EX UP2, UPT, UR9, URZ, UPT, UP2 ;  /* 0x000000ff0900728c */ /* 0x000fc4000bf45320 */
[----:B------:R-:W-:Y:S02]  /*4190*/  UIADD3 UR25, UPT, UPT, UR7, 0x58, URZ ;  /* 0x0000005807197890 */ /* 0x000fe4000fffe0ff */
[----:B------:R-:W-:Y:S02]  /*41a0*/  UIADD3 UR17, UPT, UPT, UR7, 0x60, URZ ;  /* 0x0000006007117890 */ /* 0x000fe4000fffe0ff */
[----:B------:R-:W1:Y:S01]  /*41b0*/  LDC.64 R32, c[0x0][0x348] ;  /* 0x0000d200ff207b82 */ /* 0x000e620000000a00 */
[----:B------:R-:W-:Y:S02]  /*41c0*/  UPRMT UR13, UR37, 0x654, UR13 ;  /* 0x00000654250d7896 */ /* 0x000fe4000800000d */
[----:B------:R-:W-:-:S05]  /*41d0*/  UISETP.NE.AND.EX UP3, UPT, UR5, URZ, UPT, UP3 ;  /* 0x000000ff0500728c */ /* 0x000fca000bf65330 */
[----:B------:R-:W3:Y:S08]  /*41e0*/  LDC.64 R16, c[0x0][0xb10] ;  /* 0x0002c400ff107b82 */ /* 0x000ef00000000a00 */
[----:B------:R-:W1:Y:S08]  /*41f0*/  LDC.64 R6, c[0x0][0xb18] ;  /* 0x0002c600ff067b82 */ /* 0x000e700000000a00 */
[----:B------:R-:W1:Y:S08]  /*4200*/  LDC.64 R4, c[0x0][0xb28] ;  /* 0x0002ca00ff047b82 */ /* 0x000e700000000a00 */
[----:B--2-4-:R-:W1:Y:S02]  /*4210*/  LDC R22, c[0x0][0x374] ;  /* 0x0000dd00ff167b82 */ /* 0x014e640000000800 */
.L_x_95:
[C---:B------:R-:W-:Y:S02]  /*4220*/  LEA R0, R30.reuse, UR7, 0x3 ;  /* 0x000000071e007c11 */ /* 0x040fe4000f8e18ff */
[----:B------:R-:W-:Y:S02]  /*4230*/  SHF.L.U32 R3, R29, 0x1f, RZ ;  /* 0x0000001f1d037819 */ /* 0x000fe400000006ff */
[----:B------:R-:W-:Y:S02]  /*4240*/  LEA R24, R30, UR7, 0x4 ;  /* 0x000000071e187c11 */ /* 0x000fe4000f8e20ff */
[----:B--2---:R-:W2:Y:S02]  /*4250*/  SYNCS.PHASECHK.TRANS64.TRYWAIT P0, [R0+URZ+0xa0], R3 ;  /* 0x0000a003000075a7 */ /* 0x004ea400080011ff */
[----:B--2---:R-:W-:Y:S05]  /*4260*/  @!P0 BRA `(.L_x_85) ;  /* 0x0000007800748947 */ /* 0x004fea0003800000 */
.L_x_176:
[----:B------:R-:W-:Y:S01]  /*4270*/  ISETP.GE.AND P0, PT, R72, 0x1, PT ;  /* 0x000000014800780c */ /* 0x000fe20003f06270 */
[----:B------:R-:W4:Y:S01]  /*4280*/  LDS.128 R24, [R24+0x110] ;  /* 0x0001100018187984 */ /* 0x000f220000000c00 */
[----:B--2---:R-:W-:Y:S01]  /*4290*/  VIADD R0, R0, 0xb0 ;  /* 0x000000b000007836 */ /* 0x004fe20000000000 */
[----:B------:R-:W-:Y:S01]  /*42a0*/  @!PT LDS RZ, [RZ] ;  /* 0x00000000fffff984 */ /* 0x000fe20000000800 */
[----:B------:R-:W-:Y:S01]  /*42b0*/  @!PT LDS RZ, [RZ] ;  /* 0x00000000fffff984 */ /* 0x000fe20000000800 */
[----:B------:R-:W-:Y:S01]  /*42c0*/  @!PT LDS RZ, [RZ] ;  /* 0x00000000fffff984 */ /* 0x000fe20000000800 */
[----:B------:R-:W-:Y:S01]  /*42d0*/  @!PT LDS RZ, [RZ] ;  /* 0x00000000fffff984 */ /* 0x000fe20000000800 */
[----:B------:R2:W-:Y:S06]  /*42e0*/  MEMBAR.ALL.CTA ;  /* 0x0000000000007992 */ /* 0x0005ec0000008000 */
[----:B--2---:R-:W2:Y:S01]  /*42f0*/  FENCE.VIEW.ASYNC.S ;  /* 0x00000000000073c6 */ /* 0x004ea20000000000 */
[----:B------:R-:W-:Y:S04]  /*4300*/  PRMT R0, RZ, 0x654, R0 ;  /* 0x00000654ff007816 */ /* 0x000fe80000000000 */
[----:B--2---:R2:W-:Y:S01]  /*4310*/  SYNCS.ARRIVE.TRANS64.RED.A1T0 RZ, [R0+URZ], RZ ;  /* 0x000000ff00ff79a7 */ /* 0x0045e200081004ff */
[----:B----4-:R-:W-:Y:S11]  /*4320*/  LOP3.LUT P3, RZ, R26, 0x1, RZ, 0xc0, !PT ;  /* 0x000000011aff7812 */ /* 0x010ff6000786c0ff */
[----:B------:R-:W-:Y:S02]  /*4330*/  @!UPT UIADD3 URZ, UPT, UPT, URZ, URZ, URZ ;  /* 0x000000fffffff290 */ /* 0x000fe4000fffe0ff */
[----:B------:R-:W-:Y:S02]  /*4340*/  @P3 MOV R13, R24 ;  /* 0x00000018000d3202 */ /* 0x000fe40000000f00 */
[----:B------:R-:W-:Y:S01]  /*4350*/  @P3 LOP3.LUT R8, R25, 0xffff, RZ, 0xc0, !PT ;  /* 0x0000ffff19083812 */ /* 0x000fe200078ec0ff */
[----:B--2---:R-:W-:Y:S06]  /*4360*/  @!P0 BRA `(.L_x_86) ;  /* 0x0000000000a48947 */ /* 0x004fec0003800000 */
[----:B-1----:R-:W-:Y:S01]  /*4370*/  IMAD.HI.U32 R35, R22, R7, RZ ;  /* 0x0000000716237227 */ /* 0x002fe200078e00ff */
[----:B------:R-:W-:Y:S02]  /*4380*/  ISETP.NE.AND P0, PT, R6, 0x1, PT ;  /* 0x000000010600780c */ /* 0x000fe40003f05270 */
[----:B------:R-:W-:Y:S01]  /*4390*/  ISETP.NE.AND P2, PT, R72, 0x1, PT ;  /* 0x000000014800780c */ /* 0x000fe20003f45270 */
[----:B---3--:R-:W-:Y:S01]  /*43a0*/  IMAD.HI.U32 R34, R19, R16, RZ ;  /* 0x0000001013227227 */ /* 0x008fe200078e00ff */
[----:B------:R-:W-:Y:S02]  /*43b0*/  SHF.R.U32.HI R35, RZ, R18, R35 ;  /* 0x00000012ff237219 */ /* 0x000fe40000011623 */
[----:B------:R-:W-:Y:S01]  /*43c0*/  ISETP.NE.AND P4, PT, R2, 0x1, PT ;  /* 0x000000010200780c */ /* 0x000fe20003f85270 */
[----:B------:R-:W-:Y:S01]  /*43d0*/  IMAD.HI.U32 R36, R13, R16, RZ ;  /* 0x000000100d247227 */ /* 0x000fe200078e00ff */
[----:B------:R-:W-:Y:S02]  /*43e0*/  SHF.R.U32.HI R34, RZ, R17, R34 ;  /* 0x00000011ff227219 */ /* 0x000fe40000011622 */
[----:B------:R-:W-:Y:S01]  /*43f0*/  SEL R3, R22, R35, !P0 ;  /* 0x0000002316037207 */ /* 0x000fe20004000000 */
[C---:B------:R-:W-:Y:S01]  /*4400*/  IMAD.HI.U32 R35, R8.reuse, R7, RZ ;  /* 0x0000000708237227 */ /* 0x040fe200078e00ff */
[----:B------:R-:W-:Y:S02]  /*4410*/  SEL R11, R19, R34, !P4 ;  /* 0x00000022130b7207 */ /* 0x000fe40006000000 */
[----:B------:R-:W-:Y:S01]  /*4420*/  SHF.R.U32.HI R36, RZ, R17, R36 ;  /* 0x00000011ff247219 */ /* 0x000fe20000011624 */
[----:B------:R-:W-:Y:S01]  /*4430*/  IMAD.HI.U32 R38, R3, R4, RZ ;  /* 0x0000000403267227 */ /* 0x000fe200078e00ff */
[----:B------:R-:W-:Y:S03]  /*4440*/  SHF.R.U32.HI R35, RZ, R18, R35 ;  /* 0x00000012ff237219 */ /* 0x000fe60000011623 */
[----:B------:R-:W-:Y:S01]  /*4450*/  IMAD.HI.U32 R34, R11, R4, RZ ;  /* 0x000000040b227227 */ /* 0x000fe200078e00ff */
[----:B------:R-:W-:Y:S02]  /*4460*/  @P2 SHF.R.U32.HI R3, RZ, R5, R38 ;  /* 0x00000005ff032219 */ /* 0x000fe40000011626 */
[----:B------:R-:W-:Y:S02]  /*4470*/  SEL R9, R8, R35, !P0 ;  /* 0x0000002308097207 */ /* 0x000fe40004000000 */
[----:B------:R-:W-:Y:S01]  /*4480*/  @P2 SHF.R.U32.HI R11, RZ, R5, R34 ;  /* 0x00000005ff0b2219 */ /* 0x000fe20000011622 */
[C---:B------:R-:W-:Y:S01]  /*4490*/  IMAD R10, R72.reuse, R3, RZ ;  /* 0x00000003480a7224 */ /* 0x040fe200078e02ff */
[----:B------:R-:W-:Y:S01]  /*44a0*/  SEL R3, R13, R36, !P4 ;  /* 0x000000240d037207 */ /* 0x000fe20006000000 */
[C---:B------:R-:W-:Y:S03]  /*44b0*/  IMAD.HI.U32 R14, R9.reuse, R4, RZ ;  /* 0x00000004090e7227 */ /* 0x040fe600078e00ff */
[----:B------:R-:W-:Y:S01]  /*44c0*/  ISETP.GE.AND P0, PT, R9, R10, PT ;  /* 0x0000000a0900720c */ /* 0x000fe20003f06270 */
[C---:B------:R-:W-:Y:S01]  /*44d0*/  IMAD R12, R72.reuse, R11, RZ ;  /* 0x0000000b480c7224 */ /* 0x040fe200078e02ff */
[-C--:B------:R-:W-:Y:S04]  /*44e0*/  SHF.R.U32.HI R14, RZ, R5.reuse, R14 ;  /* 0x00000005ff0e7219 */ /* 0x080fe8000001160e */
[----:B------:R-:W-:Y:S02]  /*44f0*/  ISETP.GE.OR P0, PT, R3, R12, P0 ;  /* 0x0000000c0300720c */ /* 0x000fe40000706670 */
[----:B------:R-:W-:Y:S05]  /*4500*/  SEL R15, R9, R14, !P2 ;  /* 0x0000000e090f7207 */ /* 0x000fea0005000000 */
[----:B------:R-:W-:Y:S04]  /*4510*/  IMAD.MOV R14, RZ, RZ, -R15 ;  /* 0x000000ffff0e7224 */ /* 0x000fe800078e0a0f */
[----:B------:R-:W-:Y:S02]  /*4520*/  IMAD R14, R72, R14, R9 ;  /* 0x0000000e480e7224 */ /* 0x000fe400078e0209 */
[C---:B------:R-:W-:Y:S05]  /*4530*/  @!P0 IMAD.HI.U32 R10, R3.reuse, R4, RZ ;  /* 0x00000004030a8227 */ /* 0x040fea00078e00ff */
[----:B------:R-:W-:Y:S04]  /*4540*/  @!P0 SHF.R.U32.HI R10, RZ, R5, R10 ;  /* 0x00000005ff0a8219 */ /* 0x000fe8000001160a */
[----:B------:R-:W-:Y:S01]  /*4550*/  @!P0 SEL R0, R3, R10, !P2 ;  /* 0x0000000a03008207 */ /* 0x000fe20005000000 */
[----:B------:R-:W-:Y:S03]  /*4560*/  IMAD.MOV R10, RZ, RZ, -R3 ;  /* 0x000000ffff0a7224 */ /* 0x000fe600078e0a03 */
[----:B------:R-:W-:Y:S01]  /*4570*/  @!P0 IADD3 R15, PT, PT, R15, -R0, RZ ;  /* 0x800000000f0f8210 */ /* 0x000fe20007ffe0ff */
[----:B------:R-:W-:Y:S01]  /*4580*/  @!P0 IMAD R0, R11, R14, R0 ;  /* 0x0000000e0b008224 */ /* 0x000fe200078e0200 */
[----:B------:R-:W-:Y:S01]  /*4590*/  IADD3 R11, PT, PT, -R9, RZ, RZ ;  /* 0x000000ff090b7210 */ /* 0x000fe20007ffe1ff */
[----:B------:R-:W-:Y:S02]  /*45a0*/  IMAD R13, R2, R10, R13 ;  /* 0x0000000a020d7224 */ /* 0x000fe400078e020d */
[----:B------:R-:W-:Y:S02]  /*45b0*/  @!P0 IMAD R9, R15, R72, R3 ;  /* 0x000000480f098224 */ /* 0x000fe400078e0203 */
[----:B------:R-:W-:Y:S02]  /*45c0*/  @!P0 IMAD.MOV.U32 R3, RZ, RZ, R0 ;  /* 0x000000ffff038224 */ /* 0x000fe400078e0000 */
[----:B------:R-:W-:Y:S02]  /*45d0*/  IMAD R8, R6, R11, R8 ;  /* 0x0000000b06087224 */ /* 0x000fe400078e0208 */
[----:B------:R-:W-:Y:S02]  /*45e0*/  IMAD R13, R3, R2, R13 ;  /* 0x00000002030d7224 */ /* 0x000fe400078e020d */
[----:B------:R-:W-:Y:S02]  /*45f0*/  IMAD R8, R9, R6, R8 ;  /* 0x0000000609087224 */ /* 0x000fe400078e0208 */
.L_x_86:
[----:B------:R-:W-:Y:S05]  /*4600*/  BRA.U UP1, `(.L_x_87) ;  /* 0x0000000101107547 */ /* 0x000fea000b800000 */
[----:B------:R-:W-:Y:S04]  /*4610*/  MOV R0, UR6 ;  /* 0x0000000600007c02 */ /* 0x000fe80008000f00 */
[----:B------:R-:W-:Y:S04]  /*4620*/  SHF.L.U32 R3, R0, 0x1f, RZ ;  /* 0x0000001f00037819 */ /* 0x000fe800000006ff */
[----:B------:R-:W2:Y:S02]  /*4630*/  SYNCS.PHASECHK.TRANS64.TRYWAIT P0, [UR7+0x98], R3 ;  /* 0x00009803ff0075a7 */ /* 0x000ea40008001107 */
[----:B--2---:R-:W-:Y:S05]  /*4640*/  @!P0 BRA `(.L_x_88) ;  /* 0x0000007400908947 */ /* 0x004fea0003800000 */
.L_x_87:
[----:B------:R-:W-:Y:S02]  /*4650*/  R2UR UR35, R21 ;  /* 0x00000000152372ca */ /* 0x000fe400000e0000 */
[----:B------:R-:W-:Y:S02]  /*4660*/  R2UR UR34, R20 ;  /* 0x00000000142272ca */ /* 0x000fe400000e0000 */
[----:B------:R-:W-:Y:S02]  /*4670*/  ISETP.NE.U32.AND P2, PT, RZ, UR4, PT ;  /* 0x00000004ff007c0c */ /* 0x000fe4000bf45070 */
[----:B------:R-:W-:Y:S02]  /*4680*/  SHF.L.U32 R12, R31, 0x1f, RZ ;  /* 0x0000001f1f0c7819 */ /* 0x000fe400000006ff */
[----:B------:R-:W-:Y:S05]  /*4690*/  ISETP.NE.AND.EX P2, PT, RZ, UR5, PT, P2 ;  /* 0x00000005ff007c0c */ /* 0x000fea000bf45320 */
[----:B------:R-:W-:Y:S02]  /*46a0*/  USHF.L.U32 UR35, UR35, 0x7, URZ ;  /* 0x0000000723237899 */ /* 0x000fe400080006ff */
[----:B------:R-:W-:Y:S01]  /*46b0*/  USHF.L.U32 UR34, UR34, 0x8, URZ ;  /* 0x0000000822227899 */ /* 0x000fe200080006ff */
[----:B------:R-:W-:Y:S11]  /*46c0*/  BRA.U !UP3, `(.L_x_89) ;  /* 0x000000010b347547 */ /* 0x000ff6000b800000 */
[----:B------:R-:W-:Y:S01]  /*46d0*/  UPLOP3.LUT UP0, UPT, UPT, UPT, UP2, 0x80, 0x8 ;  /* 0x000000000008789c */ /* 0x000fe20003f0f020 */
[----:B--2---:R-:W-:Y:S02]  /*46e0*/  HFMA2 R0, -RZ, RZ, 0, 5.9604644775390625e-08 ;  /* 0x00000001ff007431 */ /* 0x004fe400000001ff */
[----:B------:R-:W-:Y:S03]  /*46f0*/  IMAD.MOV.U32 R155, RZ, RZ, 0x1 ;  /* 0x00000001ff9b7424 */ /* 0x000fe600078e00ff */
[----:B------:R-:W-:Y:S05]  /*4700*/  PLOP3.LUT P0, PT, PT, PT, UP0, 0x80, 0x8 ;  /* 0x000000000008781c */ /* 0x000fea0003f0f008 */
[----:B------:R-:W2:Y:S01]  /*4710*/  @UP0 LDCU.64 UR10, c[0x0][0x888] ;  /* 0x00011100ff0a07ac */ /* 0x000ea20008000a00 */
[----:B------:R-:W-:Y:S07]  /*4720*/  @UP0 UIMAD UR8, UR36, UR4, URZ ;  /* 0x00000004240802a4 */ /* 0x000fee000f8e02ff */
[----:B------:R-:W-:Y:S01]  /*4730*/  @!P0 PRMT R155, R0, 0x7610, R155 ;  /* 0x00007610009b8816 */ /* 0x000fe2000000009b */
[----:B--2---:R-:W-:Y:S03]  /*4740*/  @UP0 UIMAD.WIDE UR10, UR8, 0x4, UR10 ;  /* 0x00000004080a08a5 */ /* 0x004fe6000f8e020a */
[----:B------:R-:W2:Y:S03]  /*4750*/  @!UP0 LDCU UR8, c[0x0][0x880] ;  /* 0x00011000ff0887ac */ /* 0x000ea60008000800 */
[----:B------:R-:W-:Y:S01]  /*4760*/  IMAD.U32 R10, RZ, RZ, UR10 ;  /* 0x0000000aff0a7e24 */ /* 0x000fe2000f8e00ff */
[----:B------:R-:W-:Y:S05]  /*4770*/  MOV R11, UR11 ;  /* 0x0000000b000b7c02 */ /* 0x000fea0008000f00 */
[----:B-----5:R4:W5:Y:S02]  /*4780*/  @P0 LDG.E R81, desc[UR46][R10.64] ;  /* 0x0000002e0a510981 */ /* 0x020964000c1e1900 */
[----:B--2-4-:R-:W-:Y:S07]  /*4790*/  @!P0 IMAD.U32 R81, RZ, RZ, UR8 ;  /* 0x00000008ff518e24 */ /* 0x014fee000f8e00ff */
.L_x_89:
[----:B-----5:R-:W-:Y:S01]  /*47a0*/  @!P2 FSETP.EQ.AND P0, PT, R81, RZ, PT ;  /* 0x000000ff5100a20b */ /* 0x020fe20003f02000 */
[----:B------:R-:W-:Y:S01]  /*47b0*/  @!UPT UIADD3 URZ, UPT, UPT, URZ, URZ, URZ ;  /* 0x000000fffffff290 */ /* 0x000fe2000fffe0ff */
[----:B------:R-:W-:Y:S11]  /*47c0*/  @!P2 BRA `(.L_x_90) ;  /* 0x000000000014a947 */ /* 0x000ff60003800000 */
[----:B------:R-:W-:Y:S02]  /*47d0*/  LOP3.LUT P2, RZ, R155, 0xff, RZ, 0xc0, !PT ;  /* 0x000000ff9bff7812 */ /* 0x000fe4000784c0ff */
[----:B------:R-:W-:Y:S04]  /*47e0*/  PLOP3.LUT P0, PT, PT, PT, UP0, 0x80, 0x8 ;  /* 0x000000000008781c */ /* 0x000fe80003f0f008 */
[----:B------:R-:W-:Y:S07]  /*47f0*/  PLOP3.LUT P0, PT, P0, PT, PT, 0x8, 0x80 ;  /* 0x000000000080781c */ /* 0x000fee000070e170 */
[----:B------:R-:W-:Y:S11]  /*4800*/  @P2 FSETP.EQ.AND P0, PT, R81, RZ, PT ;  /* 0x000000ff5100220b */ /* 0x000ff60003f02000 */
[----:B------:R-:W-:Y:S02]  /*4810*/  @!UPT UIADD3 URZ, UPT, UPT, URZ, URZ, URZ ;  /* 0x000000fffffff290 */ /* 0x000fe4000fffe0ff */
.L_x_90:
[----:B------:R-:W4:Y:S01]  /*4820*/  SYNCS.PHASECHK.TRANS64.TRYWAIT P2, [UR7+0x70], R12 ;  /* 0x0000700cff0075a7 */ /* 0x000f220008041107 */
[----:B------:R-:W-:Y:S04]  /*4830*/  ELECT P4, URZ, PT ;  /* 0x0000000000ff782f */ /* 0x000fe80003880000 */
[----:B------:R-:W-:Y:S11]  /*4840*/  PLOP3.LUT P4, PT, P0, P4, PT, 0xf2, 0x2f ;  /* 0x00000000002f781c */ /* 0x000ff60000789e72 */
[----:B------:R-:W-:Y:S02]  /*4850*/  @!UPT UIADD3 URZ, UPT, UPT, URZ, URZ, URZ ;  /* 0x000000fffffff290 */ /* 0x000fe4000fffe0ff */
[----:B-1----:R-:W-:Y:S05]  /*4860*/  @!P4 IADD3 R9, P0, PT, R32, 0x580, RZ ;  /* 0x000005802009c810 */ /* 0x002fea0007f1e0ff */
[----:B--2---:R-:W-:Y:S01]  /*4870*/  @!P4 IMAD.X R0, RZ, RZ, R33, P0 ;  /* 0x000000ffff00c224 */ /* 0x004fe200000e0621 */
[----:B----4-:R-:W-:Y:S07]  /*4880*/  @!P2 BRA `(.L_x_91) ;  /* 0x000000740018a947 */ /* 0x010fee0003800000 */
.L_x_179:
[----:B------:R-:W-:Y:S01]  /*4890*/  @!P4 R2UR UR8, R0 ;  /* 0x000000000008c2ca */ /* 0x000fe200000e0000 */
[----:B------:R-:W-:Y:S01]  /*48a0*/  VOTEU.ALL UP1, P4 ;  /* 0x0000000000ff7886 */ /* 0x000fe20002020000 */
[----:B------:R-:W-:Y:S01]  /*48b0*/  @!P4 R2UR UR9, R9 ;  /* 0x000000000909c2ca */ /* 0x000fe200000e0000 */
[----:B------:R-:W-:Y:S01]  /*48c0*/  @!P4 IMAD.MOV.U32 R0, RZ, RZ, 0x4000 ;  /* 0x00004000ff00c424 */ /* 0x000fe200078e00ff */
[----:B------:R-:W-:Y:S01]  /*48d0*/  UMOV UR10, 0x0 ;  /* 0x00000000000a7882 */ /* 0x000fe20000000000 */
[----:B------:R-:W-:Y:S01]  /*48e0*/  UMOV UR11, 0x10000000 ;  /* 0x10000000000b7882 */ /* 0x000fe20000000000 */
[----:B------:R-:W-:Y:S01]  /*48f0*/  @!UP1 UIADD3 UR32, UPT, UPT, UR7, 0x400, URZ ;  /* 0x0000040007209890 */ /* 0x000fe2000fffe0ff */
[----:B------:R-:W-:Y:S01]  /*4900*/  @!P4 IADD3 R9, P0, PT, R32, 0x580, RZ ;  /* 0x000005802009c810 */ /* 0x000fe20007f1e0ff */
[----:B------:R-:W-:Y:S05]  /*4910*/  VOTEU.ALL UP1, P4 ;  /* 0x0000000000ff7886 */ /* 0x000fea0002020000 */
[----:B------:R-:W-:Y:S01]  /*4920*/  IMAD.U32 R11, RZ, RZ, UR8 ;  /* 0x00000008ff0b7e24 */ /* 0x000fe2000f8e00ff */
[----:B------:R-:W-:Y:S01]  /*4930*/  UPRMT UR8, UR37, 0x654, UR33 ;  /* 0x0000065425087896 */ /* 0x000fe20008000021 */
[----:B------:R-:W-:Y:S03]  /*4940*/  IMAD.U32 R10, RZ, RZ, UR9 ;  /* 0x00000009ff0a7e24 */ /* 0x000fe6000f8e00ff */
[----:B------:R-:W-:Y:S02]  /*4950*/  @!P4 R2UR UR15, R11 ;  /* 0x000000000b0fc2ca */ /* 0x000fe400000e0000 */
[----:B------:R-:W-:Y:S11]  /*4960*/  @!P4 R2UR UR14, R10 ;  /* 0x000000000a0ec2ca */ /* 0x000ff600000e0000 */
[----:B------:R-:W-:Y:S02]  /*4970*/  @!UPT UIADD3 URZ, UPT, UPT, URZ, URZ, URZ ;  /* 0x000000fffffff290 */ /* 0x000fe4000fffe0ff */
[----:B------:R2:W-:Y:S01]  /*4980*/  @!UP1 UTMALDG.3D [UR32], [UR14], desc[UR10] ;  /* 0x00000a200e0095b4 */ /* 0x0005e20008011000 */
[----:B------:R4:W-:Y:S01]  /*4990*/  @!P4 SYNCS.ARRIVE.TRANS64.RED.A0TR RZ, [UR7+0x50], R0 ;  /* 0x00005000ffffc9a7 */ /* 0x0009e20008300407 */
[----:B------:R-:W-:Y:S01]  /*49a0*/  SYNCS.ARRIVE.TRANS64.RED.A1T0 RZ, [UR8], RZ ;  /* 0x000000ffffff79a7 */ /* 0x000fe20008100408 */
[----:B----4-:R-:W-:Y:S01]  /*49b0*/  @!P4 IMAD.X R0, RZ, RZ, R33, P0 ;  /* 0x000000ffff00c224 */ /* 0x010fe200000e0621 */
[----:B------:R-:W4:Y:S02]  /*49c0*/  SYNCS.PHASECHK.TRANS64.TRYWAIT P2, [UR7+0x78], R12 ;  /* 0x0000780cff0075a7 */ /* 0x000f240008041107 */
[----:B--2-4-:R-:W-:Y:S05]  /*49d0*/  @!P2 BRA `(.L_x_92) ;  /* 0x0000007000dca947 */ /* 0x014fea0003800000 */
.L_x_181:
        /* <DEDUP_REMOVED lines=8> */
[----:B------:R-:W-:Y:S01]  /*4a60*/  @!UP1 UIADD3 UR24, UPT, UPT, UR7, 0x4400, URZ ;  /* 0x0000440007189890 */ /* 0x000fe2000fffe0ff */
[----:B------:R-:W-:Y:S01]  /*4a70*/  VOTEU.ALL UP1, P4 ;  /* 0x0000000000ff7886 */ /* 0x000fe20002020000 */
[----:B------:R-:W-:Y:S01]  /*4a80*/  UMOV UR27, UR35 ;  /* 0x00000023001b7c82 */ /* 0x000fe20008000000 */
[----:B------:R-:W-:Y:S02]  /*4a90*/  UMOV UR28, UR36 ;  /* 0x00000024001c7c82 */ /* 0x000fe40008000000 */
[----:B------:R-:W-:Y:S01]  /*4aa0*/  IMAD.U32 R11, RZ, RZ, UR8 ;  /* 0x00000008ff0b7e24 */ /* 0x000fe2000f8e00ff */
[----:B------:R-:W-:Y:S01]  /*4ab0*/  UPRMT UR8, UR37, 0x654, UR25 ;  /* 0x0000065425087896 */ /* 0x000fe20008000019 */
[----:B------:R-:W-:Y:S02]  /*4ac0*/  IMAD.U32 R10, RZ, RZ, UR9 ;  /* 0x00000009ff0a7e24 */ /* 0x000fe4000f8e00ff */
[----:B------:R-:W-:Y:S01]  /*4ad0*/  @!P4 IMAD.X R20, RZ, RZ, R33, P0 ;  /* 0x000000ffff14c224 */ /* 0x000fe200000e0621 */
[----:B------:R-:W-:Y:S02]  /*4ae0*/  @!P4 R2UR UR15, R11 ;  /* 0x000000000b0fc2ca */ /* 0x000fe400000e0000 */
[----:B------:R-:W-:Y:S11]  /*4af0*/  @!P4 R2UR UR14, R10 ;  /* 0x000000000a0ec2ca */ /* 0x000ff600000e0000 */
[----:B------:R-:W-:Y:S02]  /*4b00*/  @!UPT UIADD3 URZ, UPT, UPT, URZ, URZ, URZ ;  /* 0x000000fffffff290 */ /* 0x000fe4000fffe0ff */
[----:B------:R2:W-:Y:S01]  /*4b10*/  @!UP1 UTMALDG.3D [UR24], [UR14], desc[UR10] ;  /* 0x00000a180e0095b4 */ /* 0x0005e20008011000 */
[----:B------:R2:W-:Y:S01]  /*4b20*/  @!P4 SYNCS.ARRIVE.TRANS64.RED.A0TR RZ, [UR7+0x58], R0 ;  /* 0x00005800ffffc9a7 */ /* 0x0005e20008300407 */
[----:B------:R-:W-:Y:S01]  /*4b30*/  SYNCS.ARRIVE.TRANS64.RED.A1T0 RZ, [UR8], RZ ;  /* 0x000000ffffff79a7 */ /* 0x000fe20008100408 */
[----:B------:R-:W4:Y:S02]  /*4b40*/  SYNCS.PHASECHK.TRANS64.TRYWAIT P2, [UR7+0x80], R12 ;  /* 0x0000800cff0075a7 */ /* 0x000f240008041107 */
[----:B--2-4-:R-:W-:Y:S05]  /*4b50*/  @!P2 BRA `(.L_x_93) ;  /* 0x000000700094a947 */ /* 0x014fea0003800000 */
.L_x_183:
[----:B------:R-:W2:Y:S01]  /*4b60*/  LDC.64 R14, c[0x0][0xb10] ;  /* 0x0002c400ff0e7b82 */ /* 0x000ea20000000a00 */
[----:B------:R-:W-:Y:S01]  /*4b70*/  @!P4 R2UR UR8, R20 ;  /* 0x000000001408c2ca */ /* 0x000fe200000e0000 */
[----:B------:R-:W-:Y:S01]  /*4b80*/  VOTEU.ALL UP1, P4 ;  /* 0x0000000000ff7886 */ /* 0x000fe20002020000 */
[----:B------:R-:W-:Y:S01]  /*4b90*/  @!P4 R2UR UR9, R21 ;  /* 0x000000001509c2ca */ /* 0x000fe200000e0000 */
[----:B------:R-:W-:Y:S01]  /*4ba0*/  UMOV UR10, 0x0 ;  /* 0x00000000000a7882 */ /* 0x000fe20000000000 */
[----:B------:R-:W-:Y:S03]  /*4bb0*/  UMOV UR11, 0x10000000 ;  /* 0x10000000000b7882 */ /* 0x000fe60000000000 */
[----:B------:R-:W4:Y:S01]  /*4bc0*/  LDC.64 R10, c[0x0][0xb18] ;  /* 0x0002c600ff0a7b82 */ /* 0x000f220000000a00 */
[----:B------:R-:W-:Y:S01]  /*4bd0*/  @!UP1 UIADD3 UR18, UPT, UPT, UR34, 0x80, URZ ;  /* 0x0000008022129890 */ /* 0x000fe2000fffe0ff */
[----:B------:R-:W-:Y:S01]  /*4be0*/  @P3 SHF.R.U32.HI R28, RZ, 0x10, R25 ;  /* 0x00000010ff1c3819 */ /* 0x000fe20000011619 */
[----:B------:R-:W-:Y:S01]  /*4bf0*/  @!UP1 UIADD3 UR16, UPT, UPT, UR7, 0x8400, URZ ;  /* 0x0000840007109890 */ /* 0x000fe2000fffe0ff */
[----:B------:R-:W-:Y:S01]  /*4c00*/  VIADD R30, R30, 0x1 ;  /* 0x000000011e1e7836 */ /* 0x000fe20000000000 */
[----:B------:R-:W-:Y:S03]  /*4c10*/  VOTEU.ALL UP1, P4 ;  /* 0x0000000000ff7886 */ /* 0x000fe60002020000 */
[----:B------:R-:W5:Y:S01]  /*4c20*/  @!P1 LDC R0, c[0x0][0xb20] ;  /* 0x0002c800ff009b82 */ /* 0x000f620000000800 */
[----:B------:R-:W-:Y:S01]  /*4c30*/  UMOV UR19, UR35 ;  /* 0x0000002300137c82 */ /* 0x000fe20008000000 */
[----:B------:R-:W-:Y:S01]  /*4c40*/  IMAD.U32 R21, RZ, RZ, UR8 ;  /* 0x00000008ff157e24 */ /* 0x000fe2000f8e00ff */
[----:B------:R-:W-:Y:S05]  /*4c50*/  UMOV UR20, UR36 ;  /* 0x0000002400147c82 */ /* 0x000fea0008000000 */
[----:B-1----:R-:W1:Y:S01]  /*4c60*/  @!P1 LDC R3, c[0x0][0xb0c] ;  /* 0x0002c300ff039b82 */ /* 0x002e620000000800 */
[----:B------:R-:W-:Y:S01]  /*4c70*/  IMAD.U32 R20, RZ, RZ, UR9 ;  /* 0x00000009ff147e24 */ /* 0x000fe2000f8e00ff */
[----:B------:R-:W-:Y:S01]  /*4c80*/  UPRMT UR8, UR37, 0x654, UR17 ;  /* 0x0000065425087896 */ /* 0x000fe20008000011 */
[----:B------:R-:W-:Y:S03]  /*4c90*/  @!P4 R2UR UR15, R21 ;  /* 0x00000000150fc2ca */ /* 0x000fe600000e0000 */
[----:B------:R-:W-:Y:S01]  /*4ca0*/  @!P4 R2UR UR14, R20 ;  /* 0x00000000140ec2ca */ /* 0x000fe200000e0000 */
[----:B------:R-:W-:Y:S11]  /*4cb0*/  @!P4 IMAD.MOV.U32 R20, RZ, RZ, 0x4000 ;  /* 0x00004000ff14c424 */ /* 0x000ff600078e00ff */
[----:B------:R-:W-:Y:S01]  /*4cc0*/  @!UPT UIADD3 URZ, UPT, UPT, URZ, URZ, URZ ;  /* 0x000000fffffff290 */ /* 0x000fe2000fffe0ff */
[----:B------:R1:W-:Y:S01]  /*4cd0*/  @!UP1 UTMALDG.3D [UR16], [UR14], desc[UR10] ;  /* 0x00000a100e0095b4 */ /* 0x0003e20008011000 */
[----:B------:R1:W-:Y:S02]  /*4ce0*/  @!P4 SYNCS.ARRIVE.TRANS64.RED.A0TR RZ, [UR7+0x60], R20 ;  /* 0x00006014ffffc9a7 */ /* 0x0003e40008300407 */
[----:B-1----:R-:W-:Y:S01]  /*4cf0*/  @!P1 ISETP.NE.AND P2, PT, R3, 0x1, PT ;  /* 0x000000010300980c */ /* 0x002fe20003f45270 */
[C---:B--2---:R-:W-:Y:S01]  /*4d00*/  @!P1 IMAD.HI.U32 R14, R13.reuse, R14, RZ ;  /* 0x0000000e0d0e9227 */ /* 0x044fe200078e00ff */
[----:B----4-:R-:W-:Y:S03]  /*4d10*/  @!P1 ISETP.NE.AND P0, PT, R10, 0x1, PT ;  /* 0x000000010a00980c */ /* 0x010fe60003f05270 */
[C---:B------:R-:W-:Y:S01]  /*4d20*/  @!P1 IMAD.HI.U32 R11, R8.reuse, R11, RZ ;  /* 0x0000000b080b9227 */ /* 0x040fe200078e00ff */
[----:B------:R-:W-:Y:S04]  /*4d30*/  @!P1 SHF.R.U32.HI R14, RZ, R15, R14 ;  /* 0x0000000fff0e9219 */ /* 0x000fe8000001160e */
[----:B-----5:R-:W-:Y:S01]  /*4d40*/  @!P1 SHF.R.U32.HI R9, RZ, R0, R11 ;  /* 0x00000000ff099219 */ /* 0x020fe2000001160b */
[----:B------:R-:W-:Y:S01]  /*4d50*/  SYNCS.ARRIVE.TRANS64.RED.A1T0 RZ, [UR8], RZ ;  /* 0x000000ffffff79a7 */ /* 0x000fe20008100408 */
[----:B------:R-:W-:Y:S02]  /*4d60*/  @!P1 SEL R14, R13, R14, !P2 ;  /* 0x0000000e0d0e9207 */ /* 0x000fe40005000000 */
[----:B------:R-:W-:Y:S01]  /*4d70*/  @!P1 SEL R9, R8, R9, !P0 ;  /* 0x0000000908099207 */ /* 0x000fe20004000000 */
[----:B------:R-:W1:Y:S04]  /*4d80*/  SYNCS.PHASECHK.TRANS64.TRYWAIT P5, [UR7+0x88], R12 ;  /* 0x0000880cff0075a7 */ /* 0x000e6800080a1107 */
[----:B------:R-:W-:Y:S02]  /*4d90*/  @!P1 IMAD.IADD R0, R9, 0x1, -R14 ;  /* 0x0000000109009824 */ /* 0x000fe400078e0a0e */
[----:B------:R-:W-:Y:S02]  /*4da0*/  @!P1 IMAD.IADD R9, R14, 0x1, -R9 ;  /* 0x000000010e099824 */ /* 0x000fe400078e0a09 */
[----:B------:R-:W-:Y:S02]  /*4db0*/  @!P1 IMAD R13, R0, R3, R13 ;  /* 0x00000003000d9224 */ /* 0x000fe400078e020d */
[----:B------:R-:W-:Y:S01]  /*4dc0*/  @!P1 IMAD R8, R9, R10, R8 ;  /* 0x0000000a09089224 */ /* 0x000fe200078e0208 */
[----:B-1----:R-:W-:Y:S06]  /*4dd0*/  @!P5 BRA `(.L_x_94) ;  /* 0x00000070000cd947 */ /* 0x002fec0003800000 */
.L_x_185:
[----:B-1----:R-:W-:Y:S01]  /*4de0*/  @!P4 IADD3 R3, P0, PT, R32, 0x580, RZ ;  /* 0x000005802003c810 */ /* 0x002fe20007f1e0ff */
[----:B------:R-:W-:Y:S01]  /*4df0*/  VOTEU.ALL UP1, P4 ;  /* 0x0000000000ff7886 */ /* 0x000fe20002020000 */
[----:B------:R-:W-:Y:S01]  /*4e00*/  UMOV UR18, 0x0 ;  /* 0x0000000000127882 */ /* 0x000fe20000000000 */
[----:B------:R-:W-:Y:S01]  /*4e10*/  UMOV UR19, 0x10000000 ;  /* 0x1000000000137882 */ /* 0x000fe20000000000 */
[----:B------:R-:W-:Y:S01]  /*4e20*/  @!P4 R2UR UR9, R3 ;  /* 0x000000000309c2ca */ /* 0x000fe200000e0000 */
[----:B------:R-:W-:Y:S01]  /*4e30*/  @!P4 IMAD.X R0, RZ, RZ, R33, P0 ;  /* 0x000000ffff00c224 */ /* 0x000fe200000e0621 */
[----:B------:R-:W-:Y:S01]  /*4e40*/  @!UP1 UIADD3 UR10, UPT, UPT, UR34, 0xc0, URZ ;  /* 0x000000c0220a9890 */ /* 0x000fe2000fffe0ff */
[----:B------:R-:W-:Y:S01]  /*4e50*/  ISETP.NE.AND P0, PT, R30, 0x2, PT ;  /* 0x000000021e00780c */ /* 0x000fe20003f05270 */
[----:B------:R-:W-:Y:S01]  /*4e60*/  UMOV UR11, UR35 ;  /* 0x00000023000b7c82 */ /* 0x000fe20008000000 */
[----:B------:R-:W-:Y:S01]  /*4e70*/  UMOV UR12, UR36 ;  /* 0x00000024000c7c82 */ /* 0x000fe20008000000 */
[----:B------:R-:W-:Y:S01]  /*4e80*/  @!P4 R2UR UR8, R0 ;  /* 0x000000000008c2ca */ /* 0x000fe200000e0000 */
[----:B------:R-:W-:Y:S01]  /*4e90*/  IMAD.IADD R20, R8, 0x1, R154 ;  /* 0x0000000108147824 */ /* 0x000fe200078e029a */
[----:B------:R-:W-:Y:S01]  /*4ea0*/  @P3 R2UR UR36, R28 ;  /* 0x000000001c2432ca */ /* 0x000fe200000e0000 */
[----:B------:R-:W-:Y:S01]  /*4eb0*/  IMAD.IADD R21, R13, 0x1, R156 ;  /* 0x000000010d157824 */ /* 0x000fe200078e029c */
[----:B------:R-:W-:Y:S02]  /*4ec0*/  SEL R0, RZ, 0x1, P0 ;  /* 0x00000001ff007807 */ /* 0x000fe40000000000 */
[----:B------:R-:W-:Y:S01]  /*4ed0*/  LOP3.LUT R31, R31, 0x1, RZ, 0x3c, !PT ;  /* 0x000000011f1f7812 */ /* 0x000fe200078e3cff */
[----:B------:R-:W-:Y:S01]  /*4ee0*/  IMAD.U32 R10, RZ, RZ, UR9 ;  /* 0x00000009ff0a7e24 */ /* 0x000fe2000f8e00ff */
[----:B------:R-:W-:Y:S01]  /*4ef0*/  @!UP1 UIADD3 UR9, UPT, UPT, UR7, 0x68, URZ ;  /* 0x0000006807099890 */ /* 0x000fe2000fffe0ff */
[----:B------:R-:W-:Y:S02]  /*4f00*/  LOP3.LUT R29, R29, R0, RZ, 0x3c, !PT ;  /* 0x000000001d1d7212 */ /* 0x000fe400078e3cff */
[----:B------:R-:W-:Y:S02]  /*4f10*/  SEL R30, R30, RZ, P0 ;  /* 0x000000ff1e1e7207 */ /* 0x000fe40000000000 */
[----:B------:R-:W-:Y:S01]  /*4f20*/  IMAD.U32 R11, RZ, RZ, UR8 ;  /* 0x00000008ff0b7e24 */ /* 0x000fe2000f8e00ff */
[----:B------:R-:W-:Y:S01]  /*4f30*/  @!P4 R2UR UR14, R10 ;  /* 0x000000000a0ec2ca */ /* 0x000fe200000e0000 */
[----:B------:R-:W-:Y:S01]  /*4f40*/  @!UP1 UIADD3 UR8, UPT, UPT, UR7, 0xc400, URZ ;  /* 0x0000c40007089890 */ /* 0x000fe2000fffe0ff */
[----:B------:R-:W-:Y:S02]  /*4f50*/  VOTEU.ALL UP1, P4 ;  /* 0x0000000000ff7886 */ /* 0x000fe40002020000 */
[----:B------:R-:W-:Y:S11]  /*4f60*/  @!P4 R2UR UR15, R11 ;  /* 0x000000000b0fc2ca */ /* 0x000ff600000e0000 */
[----:B------:R-:W-:Y:S02]  /*4f70*/  @!UPT UIADD3 URZ, UPT, UPT, URZ, URZ, URZ ;  /* 0x000000fffffff290 */ /* 0x000fe4000fffe0ff */
[----:B------:R2:W-:Y:S01]  /*4f80*/  @!UP1 UTMALDG.3D [UR8], [UR14], desc[UR18] ;  /* 0x000012080e0095b4 */ /* 0x0005e20008011000 */
[----:B------:R2:W-:Y:S01]  /*4f90*/  @!P4 SYNCS.ARRIVE.TRANS64.RED.A0TR RZ, [UR7+0x68], R23 ;  /* 0x00006817ffffc9a7 */ /* 0x0005e20008300407 */
[----:B------:R-:W-:Y:S01]  /*4fa0*/  UPLOP3.LUT UP1, UPT, UPT, UPT, UPT, 0x80, 0x8 ;  /* 0x000000000008789c */ /* 0x000fe20003f2f070 */
[----:B------:R-:W-:Y:S01]  /*4fb0*/  SYNCS.ARRIVE.TRANS64.RED.A1T0 RZ, [UR13], RZ ;  /* 0x000000ffffff79a7 */ /* 0x000fe2000810040d */
[----:B------:R-:W-:Y:S09]  /*4fc0*/  @P3 BRA `(.L_x_95) ;  /* 0xfffffff000943947 */ /* 0x000ff2000383ffff */
[----:B------:R-:W-:-:S04]  /*4fd0*/  SHF.L.U32 R3, R31, 0x1f, RZ ;  /* 0x0000001f1f037819 */ /* 0x000fc800000006ff */
[----:B------:R-:W1:Y:S02]  /*4fe0*/  SYNCS.PHASECHK.TRANS64.TRYWAIT P0, [UR7+0x70], R3 ;  /* 0x00007003ff0075a7 */ /* 0x000e640008001107 */
[----:B-1----:R-:W-:Y:S05]  /*4ff0*/  @!P0 BRA `(.L_x_96) ;  /* 0x0000006c009c8947 */ /* 0x002fea0003800000 */
.L_x_187:
[----:B------:R-:W4:Y:S02]  /*5000*/  SYNCS.PHASECHK.TRANS64.TRYWAIT P0, [UR7+0x78], R3 ;  /* 0x00007803ff0075a7 */ /* 0x000f240008001107 */
[----:B----4-:R-:W-:Y:S05]  /*5010*/  @!P0 BRA `(.L_x_97) ;  /* 0x0000006c00ac8947 */ /* 0x010fea0003800000 */
.L_x_189:
[----:B------:R-:W4:Y:S02]  /*5020*/  SYNCS.PHASECHK.TRANS64.TRYWAIT P0, [UR7+0x80], R3 ;  /* 0x00008003ff0075a7 */ /* 0x000f240008001107 */
[----:B----4-:R-:W-:Y:S05]  /*5030*/  @!P0 BRA `(.L_x_98) ;  /* 0x0000006c00bc8947 */ /* 0x010fea0003800000 */
.L_x_191:
[----:B-1----:R-:W-:-:S07]  /*5040*/  MOV R0, UR7 ;  /* 0x0000000700007c02 */ /* 0x002fce0008000f00 */
.L_x_99:
[----:B-1----:R-:W-:-:S04]  /*5050*/  SHF.L.U32 R3, R31, 0x1f, RZ ;  /* 0x0000001f1f037819 */ /* 0x002fc800000006ff */
[----:B------:R1:W4:Y:S03]  /*5060*/  SYNCS.PHASECHK.TRANS64.TRYWAIT P0, [R0+URZ+0x88], R3 ;  /* 0x00008803000075a7 */ /* 0x00032600080011ff */
[----:B----4-:R-:W-:Y:S05]  /*5070*/  @!P0 NANOSLEEP.SYNCS 0x989680 ;  /* 0x009896800000895d */ /* 0x010fea0003900000 */
[----:B------:R-:W4:Y:S02]  /*5080*/  @!P0 SYNCS.PHASECHK.TRANS64 P0, [R0+URZ+0x88], R3 ;  /* 0x00008803000085a7 */ /* 0x000f2400080010ff */
[----:B--2-4-:R-:W-:Y:S05]  /*5090*/  @P0 EXIT ;  /* 0x000000000000094d */ /* 0x014fea0003800000 */
[----:B------:R-:W-:Y:S05]  /*50a0*/  BRA `(.L_x_99) ;  /* 0xfffffffc00e87947 */ /* 0x000fea000383ffff */
.L_x_84:
[----:B------:R-:W-:-:S06]  /*50b0*/  UISETP.GE.AND UP1, UPT, UR10, 0x4, UPT ;  /* 0x000000040a00788c */ /* 0x000fcc000bf26270 */
[----:B------:R-:W-:-:S13]  /*50c0*/  PLOP3.LUT P0, PT, PT, PT, UP1, 0x80, 0x8 ;  /* 0x000000000008781c */ /* 0x000fda0003f0f018 */
[----:B------:R-:W-:Y:S05]  /*50d0*/  @!P0 EXIT ;  /* 0x000000000000894d */ /* 0x000fea0003800000 */
[----:B------:R-:W-:Y:S01]  /*50e0*/  BAR.SYNC.DEFER_BLOCKING 0x6, 0xa0 ;  /* 0x0182800000007b1d */ /* 0x000fe20000010000 */
[C---:B------:R-:W-:Y:S01]  /*50f0*/  IMAD.SHL.U32 R3, R170.reuse, 0x40, RZ ;  /* 0x00000040aa037824 */ /* 0x040fe200078e00ff */
[C---:B------:R-:W-:Y:S01]  /*5100*/  LOP3.LUT R161, R170.reuse, 0x1, RZ, 0xc0, !PT ;  /* 0x00000001aaa17812 */ /* 0x040fe200078ec0ff */
[C---:B------:R-:W-:Y:S02]  /*5110*/  IMAD.U32 R79, R170.reuse, 0x10000, RZ ;  /* 0x00010000aa4f7824 */ /* 0x040fe400078e00ff */
[----:B------:R-:W-:Y:S02]  /*5120*/  HFMA2 R167, -RZ, RZ, 0, 5.9604644775390625e-08 ;  /* 0x00000001ffa77431 */ /* 0x000fe400000001ff */
[C---:B------:R-:W-:Y:S01]  /*5130*/  IMAD.SHL.U32 R160, R170.reuse, 0x8, RZ ;  /* 0x00000008aaa07824 */ /* 0x040fe200078e00ff */
[----:B------:R-:W-:Y:S01]  /*5140*/  UMOV UR48, 0x400 ;  /* 0x0000040000307882 */ /* 0x000fe20000000000 */
[----:B------:R-:W1:Y:S01]  /*5150*/  LDC R159, c[0x0][0x370] ;  /* 0x0000dc00ff9f7b82 */ /* 0x000e620000000800 */
[----:B------:R-:W-:Y:S01]  /*5160*/  ULEA UR48, UR37, UR48, 0x18 ;  /* 0x0000003025307291 */ /* 0x000fe2000f8ec0ff */
[----:B------:R-:W-:Y:S01]  /*5170*/  ISETP.NE.U32.AND P0, PT, R161, 0x1, PT ;  /* 0x00000001a100780c */ /* 0x000fe20003f05070 */
[----:B------:R-:W-:Y:S01]  /*5180*/  IMAD.MOV.U32 R169, RZ, RZ, 0x2 ;  /* 0x00000002ffa97424 */ /* 0x000fe200078e00ff */
[----:B------:R-:W-:Y:S01]  /*5190*/  LOP3.LUT R5, R3, 0x1c0, RZ, 0xc0, !PT ;  /* 0x000001c003057812 */ /* 0x000fe200078ec0ff */
[----:B------:R-:W-:Y:S01]  /*51a0*/  UIADD3 UR4, UPT, UPT, UR48, 0x400, URZ ;  /* 0x0000040030047890 */ /* 0x000fe2000fffe0ff */
[----:B------:R-:W-:Y:S01]  /*51b0*/  LOP3.LUT R79, R79, 0x600000, RZ, 0xc0, !PT ;  /* 0x006000004f4f7812 */ /* 0x000fe200078ec0ff */
[----:B------:R-:W-:Y:S01]  /*51c0*/  IMAD.MOV.U32 R168, RZ, RZ, 0x4 ;  /* 0x00000004ffa87424 */ /* 0x000fe200078e00ff */
[----:B------:R-:W2:Y:S01]  /*51d0*/  LDC R74, c[0x0][0xb0c] ;  /* 0x0002c300ff4a7b82 */ /* 0x000ea20000000800 */
[----:B------:R-:W-:Y:S01]  /*51e0*/  R2P PR, R170, 0x6 ;  /* 0x00000006aa007804 */ /* 0x000fe20000000000 */
[----:B------:R-:W-:Y:S01]  /*51f0*/  IMAD.MOV.U32 R76, RZ, RZ, RZ ;  /* 0x000000ffff4c7224 */ /* 0x000fe200078e00ff */
[----:B------:R-:W-:Y:S01]  /*5200*/  LOP3.LUT R160, R5, 0x38, R160, 0xf8, !PT ;  /* 0x0000003805a07812 */ /* 0x000fe200078ef8a0 */
[----:B------:R-:W-:Y:S01]  /*5210*/  IMAD.MOV.U32 R166, RZ, RZ, RZ ;  /* 0x000000ffffa67224 */ /* 0x000fe200078e00ff */
[----:B------:R-:W-:Y:S01]  /*5220*/  P2R R2, PR, RZ, 0x1 ;  /* 0x00000001ff027803 */ /* 0x000fe20000000000 */
[----:B------:R-:W-:Y:S01]  /*5230*/  IMAD.MOV.U32 R173, RZ, RZ, RZ ;  /* 0x000000ffffad7224 */ /* 0x000fe200078e00ff */
[----:B------:R-:W-:Y:S01]  /*5240*/  LOP3.LUT R160, R160, 0x1e00, R3, 0xf8, !PT ;  /* 0x00001e00a0a07812 */ /* 0x000fe200078ef803 */
[----:B------:R-:W3:Y:S01]  /*5250*/  LDC R157, c[0x0][0xb20] ;  /* 0x0002c800ff9d7b82 */ /* 0x000ee20000000800 */
[----:B------:R-:W4:Y:S01]  /*5260*/  LDS R0, [UR48+0x130] ;  /* 0x00013030ff007984 */ /* 0x000f220008000800 */
[----:B------:R-:W-:Y:S01]  /*5270*/  LOP3.LUT R170, R170, 0x60, RZ, 0xc0, !PT ;  /* 0x00000060aaaa7812 */ /* 0x000fe200078ec0ff */
[----:B------:R-:W-:Y:S01]  /*5280*/  IMAD.U32 R163, RZ, RZ, UR4 ;  /* 0x00000004ffa37e24 */ /* 0x000fe2000f8e00ff */
[----:B------:R-:W-:Y:S01]  /*5290*/  MOV R165, RZ ;  /* 0x000000ff00a57202 */ /* 0x000fe20000000f00 */
[----:B------:R-:W1:Y:S01]  /*52a0*/  LDCU.64 UR52, c[0x0][0x348] ;  /* 0x00006900ff3477ac */ /* 0x000e620008000a00 */
[----:B------:R-:W-:-:S02]  /*52b0*/  SEL R169, R169, 0xfffffffe, !P1 ;  /* 0xfffffffea9a97807 */ /* 0x000fc40004800000 */
[----:B------:R-:W1:Y:S01]  /*52c0*/  LDC R73, c[0x0][0xb30] ;  /* 0x0002cc00ff497b82 */ /* 0x000e620000000800 */
[----:B------:R-:W-:Y:S01]  /*52d0*/  SEL R168, R168, 0xfffffffc, !P2 ;  /* 0xfffffffca8a87807 */ /* 0x000fe20005000000 */
[----:B------:R-:W1:Y:S01]  /*52e0*/  LDCU.64 UR38, c[0x0][0x888] ;  /* 0x00011100ff2677ac */ /* 0x000e620008000a00 */
[----:B------:R-:W1:Y:S05]  /*52f0*/  LDCU.64 UR44, c[0x0][0x890] ;  /* 0x00011200ff2c77ac */ /* 0x000e6a0008000a00 */
[----:B------:R-:W1:Y:S01]  /*5300*/  LDC.64 R152, c[0x0][0xb10] ;  /* 0x0002c400ff987b82 */ /* 0x000e620000000a00 */
[----:B------:R-:W-:Y:S01]  /*5310*/  UMOV UR49, URZ ;  /* 0x000000ff00317c82 */ /* 0x000fe20008000000 */
[----:B------:R-:W-:-:S06]  /*5320*/  UMOV UR51, URZ ;  /* 0x000000ff00337c82 */ /* 0x000fcc0008000000 */
[----:B------:R-:W1:Y:S08]  /*5330*/  LDC.64 R70, c[0x0][0xb18] ;  /* 0x0002c600ff467b82 */ /* 0x000e700000000a00 */
[----:B------:R-:W1:Y:S08]  /*5340*/  LDC.64 R68, c[0x0][0xb28] ;  /* 0x0002ca00ff447b82 */ /* 0x000e700000000a00 */
[----:B------:R-:W1:Y:S01]  /*5350*/  LDC.64 R150, c[0x0][0x8b0] ;  /* 0x00022c00ff967b82 */ /* 0x000e620000000a00 */
[----:B----4-:R-:W-:-:S07]  /*5360*/  IMAD.IADD R79, R0, 0x1, R79 ;  /* 0x00000001004f7824 */ /* 0x010fce00078e024f */
[----:B------:R-:W4:Y:S08]  /*5370*/  LDC.64 R148, c[0x0][0x8a8] ;  /* 0x00022a00ff947b82 */ /* 0x000f300000000a00 */
[----:B--23--:R-:W1:Y:S02]  /*5380*/  LDC R158, c[0x0][0x374] ;  /* 0x0000dd00ff9e7b82 */ /* 0x00ce640000000800 */
.L_x_143:
[----:B------:R-:W-:Y:S02]  /*5390*/  LEA R0, R173, UR48, 0x3 ;  /* 0x00000030ad007c11 */ /* 0x000fe4000f8e18ff */
[----:B------:R-:W-:Y:S02]  /*53a0*/  SHF.L.U32 R3, R165, 0x1f, RZ ;  /* 0x0000001fa5037819 */ /* 0x000fe400000006ff */
[----:B-1----:R-:W-:Y:S02]  /*53b0*/  LEA R16, R173, UR48, 0x4 ;  /* 0x00000030ad107c11 */ /* 0x002fe4000f8e20ff */
[----:B------:R-:W2:Y:S02]  /*53c0*/  SYNCS.PHASECHK.TRANS64.TRYWAIT P0, [R0+URZ+0xa0], R3 ;  /* 0x0000a003000075a7 */ /* 0x000ea400080011ff */
[----:B--2---:R-:W-:Y:S05]  /*53d0*/  @!P0 BRA `(.L_x_100) ;  /* 0x0000006800ec8947 */ /* 0x004fea0003800000 */
.L_x_192:
[----:B------:R-:W3:Y:S01]  /*53e0*/  LDC.64 R12, c[0x0][0xb10] ;  /* 0x0002c400ff0c7b82 */ /* 0x000ee20000000a00 */
[----:B------:R-:W4:Y:S01]  /*53f0*/  LDS.128 R16, [R16+0x110] ;  /* 0x0001100010107984 */ /* 0x000f220000000c00 */
[----:B-1----:R-:W-:Y:S01]  /*5400*/  ISETP.NE.AND P1, PT, R73, 0x1, PT ;  /* 0x000000014900780c */ /* 0x002fe20003f25270 */
[----:B--2---:R-:W-:Y:S01]  /*5410*/  VIADD R0, R0, 0xb0 ;  /* 0x000000b000007836 */ /* 0x004fe20000000000 */
[----:B------:R-:W-:Y:S04]  /*5420*/  ISETP.GE.AND P0, PT, R72, 0x1, PT ;  /* 0x000000014800780c */ /* 0x000fe80003f06270 */
[----:B------:R-:W1:Y:S01]  /*5430*/  LDC.64 R10, c[0x0][0xb18] ;  /* 0x0002c600ff0a7b82 */ /* 0x000e620000000a00 */
[----:B------:R-:W-:Y:S01]  /*5440*/  PRMT R0, RZ, 0x654, R0 ;  /* 0x00000654ff007816 */ /* 0x000fe20000000000 */
[----:B------:R-:W-:Y:S01]  /*5450*/  @!PT LDS RZ, [RZ] ;  /* 0x00000000fffff984 */ /* 0x000fe20000000800 */
[----:B------:R-:W-:Y:S01]  /*5460*/  @!PT LDS RZ, [RZ] ;  /* 0x00000000fffff984 */ /* 0x000fe20000000800 */
[----:B------:R-:W-:Y:S01]  /*5470*/  @!PT LDS RZ, [RZ] ;  /* 0x00000000fffff984 */ /* 0x000fe20000000800 */
[----:B------:R-:W-:Y:S01]  /*5480*/  @!PT LDS RZ, [RZ] ;  /* 0x00000000fffff984 */ /* 0x000fe20000000800 */
[----:B------:R2:W-:Y:S06]  /*5490*/  MEMBAR.ALL.CTA ;  /* 0x0000000000007992 */ /* 0x0005ec0000008000 */
[----:B--2---:R-:W2:Y:S01]  /*54a0*/  FENCE.VIEW.ASYNC.S ;  /* 0x00000000000073c6 */ /* 0x004ea20000000000 */
[----:B------:R-:W1:Y:S08]  /*54b0*/  @!P1 LDC R14, c[0x0][0xb20] ;  /* 0x0002c800ff0e9b82 */ /* 0x000e700000000800 */
[----:B------:R-:W1:Y:S01]  /*54c0*/  @!P1 LDC R9, c[0x0][0xb0c] ;  /* 0x0002c300ff099b82 */ /* 0x000e620000000800 */
[----:B--2---:R2:W-:Y:S01]  /*54d0*/  SYNCS.ARRIVE.TRANS64.RED.A1T0 RZ, [R0+URZ], RZ ;  /* 0x000000ff00ff79a7 */ /* 0x0045e200081004ff */
[----:B----4-:R-:W-:Y:S04]  /*54e0*/  LOP3.LUT P4, RZ, R18, 0x1, RZ, 0xc0, !PT ;  /* 0x0000000112ff7812 */ /* 0x010fe8000788c0ff */
[----:B------:R-:W-:Y:S09]  /*54f0*/  P2R R171, PR, RZ, 0x10 ;  /* 0x00000010ffab7803 */ /* 0x000ff20000000000 */
[----:B------:R-:W-:Y:S02]  /*5500*/  @P4 MOV R77, R16 ;  /* 0x00000010004d4202 */ /* 0x000fe40000000f00 */
[----:B------:R-:W-:Y:S01]  /*5510*/  @P4 LOP3.LUT R75, R17, 0xffff, RZ, 0xc0, !PT ;  /* 0x0000ffff114b4812 */ /* 0x000fe200078ec0ff */
[----:B--23--:R-:W-:Y:S06]  /*5520*/  @!P0 BRA `(.L_x_101) ;  /* 0x0000000000a48947 */ /* 0x00cfec0003800000 */
[----:B------:R-:W-:Y:S01]  /*5530*/  IMAD.HI.U32 R24, R158, R71, RZ ;  /* 0x000000479e187227 */ /* 0x000fe200078e00ff */
[----:B------:R-:W-:Y:S02]  /*5540*/  ISETP.NE.AND P0, PT, R70, 0x1, PT ;  /* 0x000000014600780c */ /* 0x000fe40003f05270 */
[----:B------:R-:W-:Y:S01]  /*5550*/  ISETP.NE.AND P2, PT, R72, 0x1, PT ;  /* 0x000000014800780c */ /* 0x000fe20003f45270 */
[-C--:B------:R-:W-:Y:S01]  /*5560*/  IMAD.HI.U32 R22, R159, R152.reuse, RZ ;  /* 0x000000989f167227 */ /* 0x080fe200078e00ff */
[----:B------:R-:W-:Y:S02]  /*5570*/  SHF.R.U32.HI R23, RZ, R157, R24 ;  /* 0x0000009dff177219 */ /* 0x000fe40000011618 */
[----:B------:R-:W-:Y:S01]  /*5580*/  ISETP.NE.AND P3, PT, R74, 0x1, PT ;  /* 0x000000014a00780c */ /* 0x000fe20003f65270 */
[----:B------:R-:W-:Y:S01]  /*5590*/  IMAD.HI.U32 R28, R75, R71, RZ ;  /* 0x000000474b1c7227 */ /* 0x000fe200078e00ff */
[----:B------:R-:W-:Y:S02]  /*55a0*/  SHF.R.U32.HI R22, RZ, R153, R22 ;  /* 0x00000099ff167219 */ /* 0x000fe40000011616 */
[----:B------:R-:W-:Y:S01]  /*55b0*/  SEL R3, R158, R23, !P0 ;  /* 0x000000179e037207 */ /* 0x000fe20004000000 */
[----:B------:R-:W-:Y:S01]  /*55c0*/  IMAD.HI.U32 R26, R77, R152, RZ ;  /* 0x000000984d1a7227 */ /* 0x000fe200078e00ff */
[----:B------:R-:W-:Y:S03]  /*55d0*/  SEL R7, R159, R22, !P3 ;  /* 0x000000169f077207 */ /* 0x000fe60005800000 */
[-C--:B------:R-:W-:Y:S01]  /*55e0*/  IMAD.HI.U32 R22, R3, R68.reuse, RZ ;  /* 0x0000004403167227 */ /* 0x080fe200078e00ff */
[----:B------:R-:W-:Y:S03]  /*55f0*/  SHF.R.U32.HI R26, RZ, R153, R26 ;  /* 0x00000099ff1a7219 */ /* 0x000fe6000001161a */
[----:B------:R-:W-:Y:S01]  /*5600*/  IMAD.HI.U32 R24, R7, R68, RZ ;  /* 0x0000004407187227 */ /* 0x000fe200078e00ff */
[----:B------:R-:W-:Y:S02]  /*5610*/  @P2 SHF.R.U32.HI R3, RZ, R69, R22 ;  /* 0x00000045ff032219 */ /* 0x000fe40000011616 */
[----:B------:R-:W-:Y:S02]  /*5620*/  SHF.R.U32.HI R22, RZ, R157, R28 ;  /* 0x0000009dff167219 */ /* 0x000fe4000001161c */
[----:B------:R-:W-:Y:S01]  /*5630*/  @P2 SHF.R.U32.HI R7, RZ, R69, R24 ;  /* 0x00000045ff072219 */ /* 0x000fe20000011618 */
[C---:B------:R-:W-:Y:S01]  /*5640*/  IMAD R2, R72.reuse, R3, RZ ;  /* 0x0000000348027224 */ /* 0x040fe200078e02ff */
[----:B------:R-:W-:Y:S02]  /*5650*/  SEL R5, R75, R22, !P0 ;  /* 0x000000164b057207 */ /* 0x000fe40004000000 */
[----:B------:R-:W-:Y:S01]  /*5660*/  SEL R3, R77, R26, !P3 ;  /* 0x0000001a4d037207 */ /* 0x000fe20005800000 */
[----:B------:R-:W-:Y:S01]  /*5670*/  IMAD R4, R72, R7, RZ ;  /* 0x0000000748047224 */ /* 0x000fe200078e02ff */
[C---:B------:R-:W-:Y:S01]  /*5680*/  ISETP.GE.AND P0, PT, R5.reuse, R2, PT ;  /* 0x000000020500720c */ /* 0x040fe20003f06270 */
[----:B------:R-:W-:Y:S03]  /*5690*/  IMAD.HI.U32 R6, R5, R68, RZ ;  /* 0x0000004405067227 */ /* 0x000fe600078e00ff */
[----:B------:R-:W-:Y:S01]  /*56a0*/  ISETP.GE.OR P0, PT, R3, R4, P0 ;  /* 0x000000040300720c */ /* 0x000fe20000706670 */
[----:B------:R-:W-:Y:S01]  /*56b0*/  IMAD.MOV R4, RZ, RZ, -R3 ;  /* 0x000000ffff047224 */ /* 0x000fe200078e0a03 */
[-C--:B------:R-:W-:Y:S03]  /*56c0*/  SHF.R.U32.HI R6, RZ, R69.reuse, R6 ;  /* 0x00000045ff067219 */ /* 0x080fe60000011606 */
[----:B------:R-:W-:Y:S01]  /*56d0*/  IMAD R77, R74, R4, R77 ;  /* 0x000000044a4d7224 */ /* 0x000fe200078e024d */
[----:B------:R-:W-:Y:S05]  /*56e0*/  SEL R15, R5, R6, !P2 ;  /* 0x00000006050f7207 */ /* 0x000fea0005000000 */
[----:B------:R-:W-:Y:S02]  /*56f0*/  IMAD.MOV R6, RZ, RZ, -R15 ;  /* 0x000000ffff067224 */ /* 0x000fe400078e0a0f */
[C---:B------:R-:W-:Y:S04]  /*5700*/  @!P0 IMAD.HI.U32 R2, R3.reuse, R68, RZ ;  /* 0x0000004403028227 */ /* 0x040fe800078e00ff */
[----:B------:R-:W-:Y:S01]  /*5710*/  IMAD R6, R72, R6, R5 ;  /* 0x0000000648067224 */ /* 0x000fe200078e0205 */
[----:B------:R-:W-:Y:S04]  /*5720*/  @!P0 SHF.R.U32.HI R2, RZ, R69, R2 ;  /* 0x00000045ff028219 */ /* 0x000fe80000011602 */
[----:B------:R-:W-:Y:S02]  /*5730*/  @!P0 SEL R0, R3, R2, !P2 ;  /* 0x0000000203008207 */ /* 0x000fe40005000000 */
[----:B------:R-:W-:Y:S02]  /*5740*/  IADD3 R2, PT, PT, -R5, RZ, RZ ;  /* 0x000000ff05027210 */ /* 0x000fe40007ffe1ff */
[----:B------:R-:W-:Y:S01]  /*5750*/  @!P0 IADD3 R8, PT, PT, R15, -R0, RZ ;  /* 0x800000000f088210 */ /* 0x000fe20007ffe0ff */
[----:B------:R-:W-:Y:S02]  /*5760*/  @!P0 IMAD R0, R7, R6, R0 ;  /* 0x0000000607008224 */ /* 0x000fe400078e0200 */
[----:B------:R-:W-:Y:S02]  /*5770*/  IMAD R75, R70, R2, R75 ;  /* 0x00000002464b7224 */ /* 0x000fe400078e024b */
[----:B------:R-:W-:Y:S02]  /*5780*/  @!P0 IMAD R5, R8, R72, R3 ;  /* 0x0000004808058224 */ /* 0x000fe400078e0203 */
[----:B------:R-:W-:Y:S04]  /*5790*/  @!P0 IMAD.MOV.U32 R3, RZ, RZ, R0 ;  /* 0x000000ffff038224 */ /* 0x000fe800078e0000 */
[----:B------:R-:W-:Y:S02]  /*57a0*/  IMAD R77, R3, R74, R77 ;  /* 0x0000004a034d7224 */ /* 0x000fe400078e024d */
[----:B------:R-:W-:Y:S07]  /*57b0*/  IMAD R75, R5, R70, R75 ;  /* 0x00000046054b7224 */ /* 0x000fee00078e024b */
.L_x_101:
[----:B-1----:R-:W-:Y:S01]  /*57c0*/  @!P1 ISETP.NE.AND P0, PT, R10, 0x1, PT ;  /* 0x000000010a00980c */ /* 0x002fe20003f05270 */
[----:B------:R-:W-:Y:S01]  /*57d0*/  @!P1 IMAD.HI.U32 R3, R75, R11, RZ ;  /* 0x0000000b4b039227 */ /* 0x000fe200078e00ff */
[----:B------:R-:W-:Y:S01]  /*57e0*/  R2UR UR42, R21 ;  /* 0x00000000152a72ca */ /* 0x000fe200000e0000 */
[----:B------:R-:W-:Y:S01]  /*57f0*/  BSSY.RECONVERGENT B6, `(.L_x_102) ;  /* 0x0000031000067945 */ /* 0x000fe20003800200 */
[----:B------:R-:W-:Y:S01]  /*5800*/  R2UR UR41, R20 ;  /* 0x00000000142972ca */ /* 0x000fe200000e0000 */
[----:B------:R-:W-:Y:S01]  /*5810*/  @!P1 IMAD.HI.U32 R0, R77, R12, RZ ;  /* 0x0000000c4d009227 */ /* 0x000fe200078e00ff */
[----:B------:R-:W-:Y:S02]  /*5820*/  @!P1 SHF.R.U32.HI R2, RZ, R14, R3 ;  /* 0x0000000eff029219 */ /* 0x000fe40000011603 */
[----:B------:R-:W-:Y:S01]  /*5830*/  @!P1 ISETP.NE.AND P2, PT, R9, 0x1, PT ;  /* 0x000000010900980c */ /* 0x000fe20003f45270 */
[----:B------:R-:W-:Y:S01]  /*5840*/  VIADD R173, R173, 0x1 ;  /* 0x00000001adad7836 */ /* 0x000fe20000000000 */
[----:B------:R-:W-:Y:S02]  /*5850*/  @!P1 SEL R2, R75, R2, !P0 ;  /* 0x000000024b029207 */ /* 0x000fe40004000000 */
[----:B------:R-:W-:Y:S02]  /*5860*/  @!P1 SHF.R.U32.HI R0, RZ, R13, R0 ;  /* 0x0000000dff009219 */ /* 0x000fe40000011600 */
[----:B------:R-:W-:Y:S01]  /*5870*/  LOP3.LUT P0, RZ, R163, 0x3f0, RZ, 0xc0, !PT ;  /* 0x000003f0a3ff7812 */ /* 0x000fe2000780c0ff */
[----:B------:R-:W-:Y:S01]  /*5880*/  USHF.L.U32 UR42, UR42, 0x7, URZ ;  /* 0x000000072a2a7899 */ /* 0x000fe200080006ff */
[----:B------:R-:W-:Y:S01]  /*5890*/  @!P1 SEL R3, R77, R0, !P2 ;  /* 0x000000004d039207 */ /* 0x000fe20005000000 */
[----:B------:R-:W-:Y:S01]  /*58a0*/  USHF.L.U32 UR41, UR41, 0x8, URZ ;  /* 0x0000000829297899 */ /* 0x000fe200080006ff */
[----:B------:R-:W-:Y:S03]  /*58b0*/  @P4 SHF.R.U32.HI R164, RZ, 0x10, R17 ;  /* 0x00000010ffa44819 */ /* 0x000fe60000011611 */
[----:B------:R-:W-:Y:S02]  /*58c0*/  @!P1 IMAD.IADD R0, R2, 0x1, -R3 ;  /* 0x0000000102009824 */ /* 0x000fe400078e0a03 */
[----:B------:R-:W-:Y:S02]  /*58d0*/  @!P1 IMAD.IADD R2, R3, 0x1, -R2 ;  /* 0x0000000103029824 */ /* 0x000fe400078e0a02 */
[----:B------:R-:W-:Y:S02]  /*58e0*/  @!P1 IMAD R77, R0, R9, R77 ;  /* 0x00000009004d9224 */ /* 0x000fe400078e024d */
[----:B------:R-:W-:Y:S01]  /*58f0*/  @!P1 IMAD R75, R2, R10, R75 ;  /* 0x0000000a024b9224 */ /* 0x000fe200078e024b */
[----:B------:R-:W-:Y:S06]  /*5900*/  @!P0 BRA `(.L_x_103) ;  /* 0x00000000007c8947 */ /* 0x000fec0003800000 */
[----:B------:R-:W1:Y:S01]  /*5910*/  LDCU.64 UR8, c[0x4][0x80] ;  /* 0x01001000ff0877ac */ /* 0x000e620008000a00 */
[----:B------:R-:W-:Y:S01]  /*5920*/  MOV R2, 0x0 ;  /* 0x0000000000027802 */ /* 0x000fe20000000f00 */
[----:B------:R-:W-:Y:S02]  /*5930*/  HFMA2 R12, -RZ, RZ, 0, 5.9604644775390625e-08 ;  /* 0x00000001ff0c7431 */ /* 0x000fe400000001ff */
[----:B------:R-:W-:Y:S01]  /*5940*/  IMAD.MOV.U32 R8, RZ, RZ, 0x70 ;  /* 0x00000070ff087424 */ /* 0x000fe200078e00ff */
[----:B------:R2:W3:Y:S01]  /*5950*/  LDC.64 R14, c[0x4][R2] ;  /* 0x01000000020e7b82 */ /* 0x0004e20000000a00 */
[----:B------:R-:W4:Y:S01]  /*5960*/  LDCU.64 UR6, c[0x4][0x88] ;  /* 0x01001100ff0677ac */ /* 0x000f220008000a00 */
[----:B------:R-:W-:Y:S01]  /*5970*/  IMAD.MOV.U32 R13, RZ, RZ, RZ ;  /* 0x000000ffff0d7224 */ /* 0x000fe200078e00ff */
[----:B------:R-:W2:Y:S01]  /*5980*/  LDCU.64 UR4, c[0x4][0x8] ;  /* 0x01000100ff0477ac */ /* 0x000ea20008000a00 */
[----:B-1----:R-:W-:Y:S01]  /*5990*/  MOV R5, UR9 ;  /* 0x0000000900057c02 */ /* 0x002fe20008000f00 */
[----:B------:R-:W-:Y:S01]  /*59a0*/  IMAD.U32 R4, RZ, RZ, UR8 ;  /* 0x00000008ff047e24 */ /* 0x000fe2000f8e00ff */
[----:B----4-:R-:W-:Y:S01]  /*59b0*/  MOV R7, UR7 ;  /* 0x0000000700077c02 */ /* 0x010fe20008000f00 */
[----:B------:R-:W-:Y:S01]  /*59c0*/  IMAD.U32 R6, RZ, RZ, UR6 ;  /* 0x00000006ff067e24 */ /* 0x000fe2000f8e00ff */
[----:B--2---:R-:W-:Y:S01]  /*59d0*/  MOV R11, UR5 ;  /* 0x00000005000b7c02 */ /* 0x004fe20008000f00 */
[----:B------:R-:W-:Y:S02]  /*59e0*/  IMAD.U32 R10, RZ, RZ, UR4 ;  /* 0x00000004ff0a7e24 */ /* 0x000fe4000f8e00ff */
[----:B------:R-:W-:Y:S07]  /*59f0*/  LEPC R20, `(.L_x_104) ;  /* 0x000000001014794e */ /* 0x000fee0000000000 */
[----:B---3-5:R-:W-:Y:S05]  /*5a00*/  CALL.ABS.NOINC R14 ;  /* 0x000000000e007343 */ /* 0x028fea0003c00000 */
.L_x_104:
[----:B------:R-:W1:Y:S01]  /*5a10*/  LDCU.64 UR8, c[0x4][0x80] ;  /* 0x01001000ff0877ac */ /* 0x000e620008000a00 */
[----:B------:R-:W2:Y:S01]  /*5a20*/  LDC.64 R2, c[0x4][R2] ;  /* 0x0100000002027b82 */ /* 0x000ea20000000a00 */
[----:B------:R-:W-:Y:S02]  /*5a30*/  HFMA2 R12, -RZ, RZ, 0, 5.9604644775390625e-08 ;  /* 0x00000001ff0c7431 */ /* 0x000fe400000001ff */
[----:B------:R-:W-:Y:S02]  /*5a40*/  IMAD.MOV.U32 R8, RZ, RZ, 0x70 ;  /* 0x00000070ff087424 */ /* 0x000fe400078e00ff */
[----:B------:R-:W-:Y:S01]  /*5a50*/  IMAD.MOV.U32 R13, RZ, RZ, RZ ;  /* 0x000000ffff0d7224 */ /* 0x000fe200078e00ff */
[----:B------:R-:W3:Y:S01]  /*5a60*/  LDCU.64 UR6, c[0x4][0x88] ;  /* 0x01001100ff0677ac */ /* 0x000ee20008000a00 */
[----:B------:R-:W4:Y:S01]  /*5a70*/  LDCU.64 UR4, c[0x4][0x8] ;  /* 0x01000100ff0477ac */ /* 0x000f220008000a00 */
[----:B-1----:R-:W-:Y:S02]  /*5a80*/  MOV R4, UR8 ;  /* 0x0000000800047c02 */ /* 0x002fe40008000f00 */
[----:B------:R-:W-:Y:S02]  /*5a90*/  MOV R5, UR9 ;  /* 0x0000000900057c02 */ /* 0x000fe40008000f00 */
[----:B---3--:R-:W-:Y:S01]  /*5aa0*/  MOV R7, UR7 ;  /* 0x0000000700077c02 */ /* 0x008fe20008000f00 */
[----:B------:R-:W-:Y:S01]  /*5ab0*/  IMAD.U32 R6, RZ, RZ, UR6 ;  /* 0x00000006ff067e24 */ /* 0x000fe2000f8e00ff */
[----:B----4-:R-:W-:Y:S01]  /*5ac0*/  MOV R11, UR5 ;  /* 0x00000005000b7c02 */ /* 0x010fe20008000f00 */
[----:B------:R-:W-:Y:S02]  /*5ad0*/  IMAD.U32 R10, RZ, RZ, UR4 ;  /* 0x00000004ff0a7e24 */ /* 0x000fe4000f8e00ff */
[----:B------:R-:W-:Y:S07]  /*5ae0*/  LEPC R20, `(.L_x_103) ;  /* 0x000000001014794e */ /* 0x000fee0000000000 */
[----:B--2---:R-:W-:Y:S05]  /*5af0*/  CALL.ABS.NOINC R2 ;  /* 0x0000000002007343 */ /* 0x004fea0003c00000 */
.L_x_103:
[----:B------:R-:W-:Y:S05]  /*5b00*/  BSYNC.RECONVERGENT B6 ;  /* 0x0000000000067941 */ /* 0x000fea0003800200 */
.L_x_102:
[----:B------:R-:W-:Y:S01]  /*5b10*/  ISETP.NE.U32.AND P4, PT, R150, RZ, PT ;  /* 0x000000ff9600720c */ /* 0x000fe20003f85070 */
[----:B------:R-:W-:Y:S01]  /*5b20*/  UISETP.NE.AND UP2, UPT, UR50, URZ, UPT ;  /* 0x000000ff3200728c */ /* 0x000fe2000bf45270 */
[----:B------:R-:W-:Y:S01]  /*5b30*/  ISETP.NE.U32.AND P2, PT, RZ, UR38, PT ;  /* 0x00000026ff007c0c */ /* 0x000fe2000bf45070 */
[----:B------:R-:W-:Y:S01]  /*5b40*/  UISETP.NE.U32.AND UP1, UPT, UR44, URZ, UPT ;  /* 0x000000ff2c00728c */ /* 0x000fe2000bf25070 */
[----:B------:R-:W-:Y:S01]  /*5b50*/  ISETP.NE.AND.EX P4, PT, R151, RZ, PT, P4 ;  /* 0x000000ff9700720c */ /* 0x000fe20003f85340 */
[----:B------:R-:W-:Y:S01]  /*5b60*/  UPLOP3.LUT UP0, UPT, UPT, UPT, UPT, 0x40, 0x4 ;  /* 0x000000000004789c */ /* 0x000fe20003f0e870 */
[----:B------:R-:W-:Y:S01]  /*5b70*/  ISETP.NE.AND.EX P2, PT, RZ, UR39, PT, P2 ;  /* 0x00000027ff007c0c */ /* 0x000fe2000bf45320 */
[----:B------:R-:W-:Y:S01]  /*5b80*/  UISETP.NE.AND.EX UP1, UPT, UR45, URZ, UPT, UP1 ;  /* 0x000000ff2d00728c */ /* 0x000fe2000bf25310 */
[----:B------:R-:W-:Y:S04]  /*5b90*/  PLOP3.LUT P1, PT, PT, PT, UP2, 0x80, 0x8 ;  /* 0x000000000008781c */ /* 0x000fe80003f2f028 */
[----:B------:R-:W-:Y:S06]  /*5ba0*/  @UP2 UPLOP3.LUT UP0, UPT, UPT, UPT, UP1, 0x80, 0x8 ;  /* 0x000000000008289c */ /* 0x000fec0003f0f010 */
[----:B------:R-:W-:Y:S01]  /*5bb0*/  PLOP3.LUT P0, PT, PT, PT, UP0, 0x80, 0x8 ;  /* 0x000000000008781c */ /* 0x000fe20003f0f008 */
[----:B------:R-:W-:Y:S01]  /*5bc0*/  @!UPT UIADD3 URZ, UPT, UPT, URZ, URZ, URZ ;  /* 0x000000fffffff290 */ /* 0x000fe2000fffe0ff */
[----:B------:R-:W-:Y:S11]  /*5bd0*/  BRA.U !UP1, `(.L_x_105) ;  /* 0x0000000109387547 */ /* 0x000ff6000b800000 */
[----:B------:R-:W-:Y:S01]  /*5be0*/  UISETP.NE.U32.AND UP0, UPT, UR38, URZ, UPT ;  /* 0x000000ff2600728c */ /* 0x000fe2000bf05070 */
[----:B------:R-:W-:Y:S02]  /*5bf0*/  HFMA2 R0, -RZ, RZ, 0, 5.9604644775390625e-08 ;  /* 0x00000001ff007431 */ /* 0x000fe400000001ff */
[----:B------:R-:W-:Y:S01]  /*5c00*/  IMAD.MOV.U32 R155, RZ, RZ, 0x1 ;  /* 0x00000001ff9b7424 */ /* 0x000fe200078e00ff */
[----:B------:R-:W-:Y:S06]  /*5c10*/  UISETP.NE.AND.EX UP0, UPT, UR39, URZ, UPT, UP0 ;  /* 0x000000ff2700728c */ /* 0x000fec000bf05300 */
[----:B------:R-:W-:Y:S05]  /*5c20*/  PLOP3.LUT P3, PT, PT, PT, UP0, 0x80, 0x8 ;  /* 0x000000000008781c */ /* 0x000fea0003f6f008 */
[----:B------:R-:W1:Y:S01]  /*5c30*/  @UP0 LDCU.64 UR6, c[0x0][0x888] ;  /* 0x00011100ff0607ac */ /* 0x000e620008000a00 */
[----:B------:R-:W-:Y:S07]  /*5c40*/  @UP0 UIMAD UR4, UR36, UR44, URZ ;  /* 0x0000002c240402a4 */ /* 0x000fee000f8e02ff */
[----:B------:R-:W-:Y:S01]  /*5c50*/  @!P3 PRMT R155, R0, 0x7610, R155 ;  /* 0x00007610009bb816 */ /* 0x000fe2000000009b */
[----:B-1----:R-:W-:Y:S03]  /*5c60*/  @UP0 UIMAD.WIDE UR6, UR4, 0x4, UR6 ;  /* 0x00000004040608a5 */ /* 0x002fe6000f8e0206 */
[----:B------:R-:W1:Y:S03]  /*5c70*/  @!UP0 LDCU UR4, c[0x0][0x880] ;  /* 0x00011000ff0487ac */ /* 0x000e660008000800 */
[----:B------:R-:W-:Y:S01]  /*5c80*/  IMAD.U32 R2, RZ, RZ, UR6 ;  /* 0x00000006ff027e24 */ /* 0x000fe2000f8e00ff */
[----:B------:R-:W-:Y:S05]  /*5c90*/  MOV R3, UR7 ;  /* 0x0000000700037c02 */ /* 0x000fea0008000f00 */
[----:B-----5:R2:W5:Y:S02]  /*5ca0*/  @P3 LDG.E R81, desc[UR46][R2.64] ;  /* 0x0000002e02513981 */ /* 0x020564000c1e1900 */
[----:B-12---:R-:W-:Y:S02]  /*5cb0*/  @!P3 IMAD.U32 R81, RZ, RZ, UR4 ;  /* 0x00000004ff51be24 */ /* 0x006fe4000f8e00ff */
.L_x_105:
[----:B------:R-:W-:Y:S05]  /*5cc0*/  @!P4 BRA `(.L_x_106) ;  /* 0x000000000020c947 */ /* 0x000fea0003800000 */
[----:B------:R-:W-:Y:S04]  /*5cd0*/  ISETP.NE.U32.AND P3, PT, R148, RZ, PT ;  /* 0x000000ff9400720c */ /* 0x000fe80003f65070 */
[----:B------:R-:W-:Y:S11]  /*5ce0*/  ISETP.NE.AND.EX P3, PT, R149, RZ, PT, P3 ;  /* 0x000000ff9500720c */ /* 0x000ff60003f65330 */
[----:B------:R-:W-:Y:S02]  /*5cf0*/  @!UPT UIADD3 URZ, UPT, UPT, URZ, URZ, URZ ;  /* 0x000000fffffff290 */ /* 0x000fe4000fffe0ff */
[----:B------:R-:W1:Y:S01]  /*5d00*/  @P3 LDC.64 R2, c[0x0][0x8a8] ;  /* 0x00022a00ff023b82 */ /* 0x000e620000000a00 */
[----:B------:R-:W-:Y:S04]  /*5d10*/  @P3 IMAD R0, R150, UR36, RZ ;  /* 0x0000002496003c24 */ /* 0x000fe8000f8e02ff */
[----:B-1----:R-:W-:Y:S05]  /*5d20*/  @P3 IMAD.WIDE R2, R0, 0x4, R2 ;  /* 0x0000000400023825 */ /* 0x002fea00078e0202 */
[----:B-----5:R1:W5:Y:S02]  /*5d30*/  @P3 LDG.E R78, desc[UR46][R2.64] ;  /* 0x0000002e024e3981 */ /* 0x020364000c1e1900 */
[----:B-1----:R-:W2:Y:S02]  /*5d40*/  @!P3 LDC R78, c[0x0][0x8a0] ;  /* 0x00022800ff4ebb82 */ /* 0x002ea40000000800 */
.L_x_106:
[----:B-----5:R-:W-:Y:S01]  /*5d50*/  FSETP.NEU.AND P3, PT, R81, RZ, PT ;  /* 0x000000ff5100720b */ /* 0x020fe20003f6d000 */
[----:B------:R-:W-:Y:S01]  /*5d60*/  IMAD.SHL.U32 R178, R160, 0x2, RZ ;  /* 0x00000002a0b27824 */ /* 0x000fe200078e00ff */
[----:B------:R-:W-:Y:S01]  /*5d70*/  SEL R3, RZ, 0xffffffff, P2 ;  /* 0xffffffffff037807 */ /* 0x000fe20001000000 */
[----:B------:R-:W-:Y:S01]  /*5d80*/  IMAD.SHL.U32 R100, R168, 0x10, RZ ;  /* 0x00000010a8647824 */ /* 0x000fe200078e00ff */
[----:B------:R-:W-:Y:S01]  /*5d90*/  @P1 LOP3.LUT P2, RZ, R155, 0xff, RZ, 0xc0, !PT ;  /* 0x000000ff9bff1812 */ /* 0x000fe2000784c0ff */
[----:B------:R-:W-:Y:S01]  /*5da0*/  VIADD R109, R178, UR48 ;  /* 0x00000030b26d7c36 */ /* 0x000fe20008000000 */
[----:B------:R-:W-:Y:S01]  /*5db0*/  @P1 SEL R2, RZ, 0xffffffff, P3 ;  /* 0xffffffffff021807 */ /* 0x000fe20001800000 */
[----:B------:R-:W-:Y:S01]  /*5dc0*/  IMAD.SHL.U32 R102, R169, 0x10, RZ ;  /* 0x00000010a9667824 */ /* 0x000fe200078e00ff */
[----:B------:R-:W-:Y:S01]  /*5dd0*/  LOP3.LUT R167, R167, 0x1, RZ, 0x3c, !PT ;  /* 0x00000001a7a77812 */ /* 0x000fe200078e3cff */
[----:B------:R-:W-:Y:S01]  /*5de0*/  IMAD.IADD R175, R109, 0x1, R100 ;  /* 0x000000016daf7824 */ /* 0x000fe200078e0264 */
[----:B------:R-:W-:Y:S01]  /*5df0*/  @P0 SEL R2, R3, R2, !P2 ;  /* 0x0000000203020207 */ /* 0x000fe20005000000 */
[----:B------:R-:W-:Y:S01]  /*5e00*/  BSSY B1, `(.L_x_107) ;  /* 0x000004f000017945 */ /* 0x000fe20003800000 */
[----:B------:R-:W-:Y:S01]  /*5e10*/  LEA R179, R76, UR48, 0x3 ;  /* 0x000000304cb37c11 */ /* 0x000fe2000f8e18ff */
[----:B------:R-:W-:Y:S01]  /*5e20*/  IMAD.MOV.U32 R101, RZ, RZ, 0x1 ;  /* 0x00000001ff657424 */ /* 0x000fe200078e00ff */
[----:B------:R-:W-:Y:S01]  /*5e30*/  @P1 LOP3.LUT R2, R2, 0x1, RZ, 0xc0, !PT ;  /* 0x0000000102021812 */ /* 0x000fe200078ec0ff */
[----:B------:R-:W-:Y:S01]  /*5e40*/  IMAD R80, R76, 0x100, R79 ;  /* 0x000001004c507824 */ /* 0x000fe200078e024f */
[----:B------:R-:W-:Y:S01]  /*5e50*/  SHF.L.U32 R0, R166, 0x1f, RZ ;  /* 0x0000001fa6007819 */ /* 0x000fe200000006ff */
[----:B------:R-:W-:Y:S01]  /*5e60*/  IMAD.MOV.U32 R87, RZ, RZ, RZ ;  /* 0x000000ffff577224 */ /* 0x000fe200078e00ff */
[----:B------:R-:W-:Y:S02]  /*5e70*/  ISETP.NE.U32.OR P5, PT, R2, 0x1, !P1 ;  /* 0x000000010200780c */ /* 0x000fe40004fa5470 */
[----:B------:R-:W-:Y:S02]  /*5e80*/  CS2R R146, SRZ ;  /* 0x0000000000927805 */ /* 0x000fe4000001ff00 */
[----:B------:R-:W-:Y:S02]  /*5e90*/  PLOP3.LUT P2, PT, PT, PT, UP1, 0x80, 0x8 ;  /* 0x000000000008781c */ /* 0x000fe40003f4f018 */
[----:B------:R-:W-:Y:S02]  /*5ea0*/  CS2R R144, SRZ ;  /* 0x0000000000907805 */ /* 0x000fe4000001ff00 */
[----:B------:R-:W-:Y:S02]  /*5eb0*/  SEL R2, RZ, 0xffffffff, P3 ;  /* 0xffffffffff027807 */ /* 0x000fe40001800000 */
[----:B------:R-:W-:Y:S02]  /*5ec0*/  CS2R R138, SRZ ;  /* 0x00000000008a7805 */ /* 0x000fe4000001ff00 */
[----:B------:R-:W-:Y:S02]  /*5ed0*/  LOP3.LUT P3, R172, R155, 0xff, RZ, 0xc0, !PT ;  /* 0x000000ff9bac7812 */ /* 0x000fe4000786c0ff */
[----:B------:R-:W-:Y:S02]  /*5ee0*/  CS2R R136, SRZ ;  /* 0x0000000000887805 */ /* 0x000fe4000001ff00 */
[----:B------:R-:W-:Y:S02]  /*5ef0*/  P2R R176, PR, RZ, 0x20 ;  /* 0x00000020ffb07803 */ /* 0x000fe40000000000 */
[----:B------:R-:W-:Y:S02]  /*5f00*/  CS2R R130, SRZ ;  /* 0x0000000000827805 */ /* 0x000fe4000001ff00 */
[----:B------:R-:W-:Y:S02]  /*5f10*/  CS2R R128, SRZ ;  /* 0x0000000000807805 */ /* 0x000fe4000001ff00 */
[----:B------:R-:W-:Y:S02]  /*5f20*/  CS2R R122, SRZ ;  /* 0x00000000007a7805 */ /* 0x000fe4000001ff00 */
[----:B------:R-:W-:Y:S02]  /*5f30*/  CS2R R120, SRZ ;  /* 0x0000000000787805 */ /* 0x000fe4000001ff00 */
[----:B------:R-:W-:Y:S02]  /*5f40*/  @P5 SHF.L.U32 R4, R167, 0x1f, RZ ;  /* 0x0000001fa7045819 */ /* 0x000fe400000006ff */
[----:B------:R-:W-:Y:S02]  /*5f50*/  CS2R R114, SRZ ;  /* 0x0000000000727805 */ /* 0x000fe4000001ff00 */
[----:B------:R-:W-:Y:S02]  /*5f60*/  @P2 SEL R2, R3, R2, !P3 ;  /* 0x0000000203022207 */ /* 0x000fe40005800000 */
[----:B------:R-:W-:Y:S01]  /*5f70*/  CS2R R112, SRZ ;  /* 0x0000000000707805 */ /* 0x000fe2000001ff00 */
[----:B------:R-:W1:Y:S01]  /*5f80*/  @P5 SYNCS.PHASECHK.TRANS64.TRYWAIT P1, [UR48+0x50], R4 ;  /* 0x00005004ff0055a7 */ /* 0x000e620008021130 */
[----:B------:R-:W-:Y:S02]  /*5f90*/  CS2R R106, SRZ ;  /* 0x00000000006a7805 */ /* 0x000fe4000001ff00 */
[----:B------:R-:W-:Y:S02]  /*5fa0*/  LOP3.LUT R2, R2, 0x1, RZ, 0xc0, !PT ;  /* 0x0000000102027812 */ /* 0x000fe400078ec0ff */
[----:B------:R-:W-:Y:S02]  /*5fb0*/  CS2R R104, SRZ ;  /* 0x0000000000687805 */ /* 0x000fe4000001ff00 */
[----:B------:R-:W-:Y:S02]  /*5fc0*/  CS2R R98, SRZ ;  /* 0x0000000000627805 */ /* 0x000fe4000001ff00 */
[----:B------:R-:W-:Y:S02]  /*5fd0*/  CS2R R96, SRZ ;  /* 0x0000000000607805 */ /* 0x000fe4000001ff00 */
[----:B------:R-:W-:Y:S02]  /*5fe0*/  ISETP.NE.U32.AND P4, PT, R2, 0x1, PT ;  /* 0x000000010200780c */ /* 0x000fe40003f85070 */
[----:B------:R-:W-:Y:S02]  /*5ff0*/  CS2R R90, SRZ ;  /* 0x00000000005a7805 */ /* 0x000fe4000001ff00 */
[----:B------:R-:W-:Y:S01]  /*6000*/  CS2R R88, SRZ ;  /* 0x0000000000587805 */ /* 0x000fe2000001ff00 */
[----:B------:R-:W-:Y:S01]  /*6010*/  IMAD.IADD R177, R109, 0x1, R102 ;  /* 0x000000016db17824 */ /* 0x000fe200078e0266 */
[----:B------:R-:W-:Y:S01]  /*6020*/  P2R R103, PR, RZ, 0x10 ;  /* 0x00000010ff677803 */ /* 0x000fe20000000000 */
[----:B------:R-:W-:Y:S01]  /*6030*/  IMAD.IADD R174, R102, 0x1, R175 ;  /* 0x0000000166ae7824 */ /* 0x000fe200078e02af */
[----:B------:R3:W4:Y:S01]  /*6040*/  SYNCS.PHASECHK.TRANS64.TRYWAIT P0, [R179+URZ+0xc0], R0 ;  /* 0x0000c000b30075a7 */ /* 0x00072200080011ff */
[----:B-1----:R-:W-:Y:S01]  /*6050*/  @P5 SEL R101, RZ, 0x1, !P1 ;  /* 0x00000001ff655807 */ /* 0x002fe20004800000 */
[----:B---3--:R-:W-:Y:S06]  /*6060*/  @!P5 BRA `(.L_x_108) ;  /* 0x0000000000a0d947 */ /* 0x008fec0003800000 */
[----:B------:R-:W-:Y:S01]  /*6070*/  @P4 IMAD.MOV.U32 R2, RZ, RZ, -0x10 ;  /* 0xfffffff0ff024424 */ /* 0x000fe200078e00ff */
[----:B------:R-:W-:Y:S01]  /*6080*/  ISETP.NE.AND P1, PT, R101, RZ, PT ;  /* 0x000000ff6500720c */ /* 0x000fe20003f25270 */
[----:B------:R-:W-:Y:S01]  /*6090*/  BSSY B0, `(.L_x_109) ;  /* 0x0000010000007945 */ /* 0x000fe20003800000 */
[----:B------:R-:W-:Y:S02]  /*60a0*/  ISETP.NE.U32.AND P5, PT, R161, 0x1, PT ;  /* 0x00000001a100780c */ /* 0x000fe40003fa5070 */
[----:B------:R-:W-:Y:S02]  /*60b0*/  CS2R R98, SRZ ;  /* 0x0000000000627805 */ /* 0x000fe4000001ff00 */
[----:B------:R-:W-:Y:S02]  /*60c0*/  CS2R R96, SRZ ;  /* 0x0000000000607805 */ /* 0x000fe4000001ff00 */
[----:B------:R-:W-:Y:S02]  /*60d0*/  CS2R R114, SRZ ;  /* 0x0000000000727805 */ /* 0x000fe4000001ff00 */
[----:B------:R-:W-:Y:S02]  /*60e0*/  @P4 SEL R2, R2, 0x10, !P5 ;  /* 0x0000001002024807 */ /* 0x000fe40006800000 */
[----:B------:R-:W-:Y:S02]  /*60f0*/  CS2R R112, SRZ ;  /* 0x0000000000707805 */ /* 0x000fe4000001ff00 */
[----:B------:R-:W-:Y:S02]  /*6100*/  CS2R R130, SRZ ;  /* 0x0000000000827805 */ /* 0x000fe4000001ff00 */
[----:B------:R-:W-:Y:S01]  /*6110*/  CS2R R128, SRZ ;  /* 0x0000000000807805 */ /* 0x000fe2000001ff00 */
[----:B------:R-:W-:Y:S02]  /*6120*/  @P4 IMAD.IADD R7, R109, 0x1, R2 ;  /* 0x000000016d074824 */ /* 0x000fe400078e0202 */
[C---:B------:R-:W-:Y:S02]  /*6130*/  @P4 IMAD.IADD R6, R2.reuse, 0x1, R177 ;  /* 0x0000000102064824 */ /* 0x040fe400078e02b1 */
[----:B------:R-:W-:Y:S01]  /*6140*/  @P4 IMAD.IADD R5, R2, 0x1, R175 ;  /* 0x0000000102054824 */ /* 0x000fe200078e02af */
[----:B------:R-:W-:Y:S06]  /*6150*/  @P1 BRA `(.L_x_110) ;  /* 0x00000000000c1947 */ /* 0x000fec0003800000 */
[----:B------:R-:W-:Y:S04]  /*6160*/  SHF.L.U32 R4, R167, 0x1f, RZ ;  /* 0x0000001fa7047819 */ /* 0x000fe800000006ff */
[----:B------:R-:W1:Y:S02]  /*6170*/  SYNCS.PHASECHK.TRANS64.TRYWAIT P1, [UR48+0x50], R4 ;  /* 0x00005004ff0075a7 */ /* 0x000e640008021130 */
[----:B-1----:R-:W-:Y:S05]  /*6180*/  @!P1 BRA `(.L_x_111) ;  /* 0x0000005c00949947 */ /* 0x002fea0003800000 */
.L_x_110:
[----:B------:R-:W-:Y:S05]  /*6190*/  BSYNC B0 ;  /* 0x0000000000007941 */ /* 0x000fea0003800000 */
.L_x_109:
[----:B------:R-:W-:Y:S01]  /*61a0*/  ISETP.NE.AND P1, PT, R103, RZ, PT ;  /* 0x000000ff6700720c */ /* 0x000fe20003f25270 */
[----:B------:R-:W-:Y:S01]  /*61b0*/  IMAD.MOV.U32 R147, RZ, RZ, RZ ;  /* 0x000000ffff937224 */ /* 0x000fe200078e00ff */
[----:B------:R-:W-:Y:S02]  /*61c0*/  CS2R R144, SRZ ;  /* 0x0000000000907805 */ /* 0x000fe4000001ff00 */
[----:B------:R-:W-:Y:S02]  /*61d0*/  CS2R R90, SRZ ;  /* 0x00000000005a7805 */ /* 0x000fe4000001ff00 */
[----:B------:R-:W-:Y:S02]  /*61e0*/  CS2R R88, SRZ ;  /* 0x0000000000587805 */ /* 0x000fe4000001ff00 */
[----:B------:R-:W-:Y:S02]  /*61f0*/  CS2R R106, SRZ ;  /* 0x00000000006a7805 */ /* 0x000fe4000001ff00 */
[----:B------:R-:W-:Y:S02]  /*6200*/  CS2R R104, SRZ ;  /* 0x0000000000687805 */ /* 0x000fe4000001ff00 */
[----:B------:R-:W-:Y:S02]  /*6210*/  CS2R R122, SRZ ;  /* 0x00000000007a7805 */ /* 0x000fe4000001ff00 */
[----:B------:R-:W-:Y:S02]  /*6220*/  CS2R R120, SRZ ;  /* 0x0000000000787805 */ /* 0x000fe4000001ff00 */
[----:B------:R-:W-:Y:S02]  /*6230*/  CS2R R138, SRZ ;  /* 0x00000000008a7805 */ /* 0x000fe4000001ff00 */
[----:B------:R-:W-:Y:S01]  /*6240*/  CS2R R136, SRZ ;  /* 0x0000000000887805 */ /* 0x000fe2000001ff00 */
[----:B------:R-:W-:Y:S01]  /*6250*/  IMAD.MOV.U32 R87, RZ, RZ, 0x1 ;  /* 0x00000001ff577424 */ /* 0x000fe200078e00ff */
[----:B------:R3:W1:Y:S01]  /*6260*/  @P1 LDS.128 R96, [R7+0x400] ;  /* 0x0004000007601984 */ /* 0x0006620000000c00 */
[----:B------:R-:W-:Y:S03]  /*6270*/  @P1 IMAD.IADD R2, R2, 0x1, R174 ;  /* 0x0000000102021824 */ /* 0x000fe600078e02ae */
[----:B------:R3:W1:Y:S04]  /*6280*/  @P1 LDS.128 R112, [R6+0x400] ;  /* 0x0004000006701984 */ /* 0x0006680000000c00 */
[----:B------:R3:W1:Y:S04]  /*6290*/  @P1 LDS.128 R128, [R5+0x400] ;  /* 0x0004000005801984 */ /* 0x0006680000000c00 */
[----:B------:R3:W1:Y:S04]  /*62a0*/  @P1 LDS.128 R144, [R2+0x400] ;  /* 0x0004000002901984 */ /* 0x0006680000000c00 */
[----:B------:R3:W1:Y:S04]  /*62b0*/  @P1 LDS.128 R88, [R178+UR48+0x400] ;  /* 0x00040030b2581984 */ /* 0x0006680008000c00 */
[----:B------:R3:W1:Y:S04]  /*62c0*/  @P1 LDS.128 R104, [R177+0x400] ;  /* 0x00040000b1681984 */ /* 0x0006680000000c00 */
[----:B------:R3:W1:Y:S04]  /*62d0*/  @P1 LDS.128 R120, [R175+0x400] ;  /* 0x00040000af781984 */ /* 0x0006680000000c00 */
[----:B------:R3:W1:Y:S02]  /*62e0*/  @P1 LDS.128 R136, [R174+0x400] ;  /* 0x00040000ae881984 */ /* 0x0006640000000c00 */
.L_x_108:
[----:B------:R-:W-:Y:S05]  /*62f0*/  BSYNC B1 ;  /* 0x0000000000017941 */ /* 0x000fea0003800000 */
.L_x_107:
[----:B-1----:R-:W-:Y:S04]  /*6300*/  SHF.R.U32.HI R3, RZ, 0x15, R80 ;  /* 0x00000015ff037819 */ /* 0x002fe80000011650 */
[----:B------:R-:W-:Y:S01]  /*6310*/  LOP3.LUT P1, RZ, R3, 0x3, R162, 0x48, !PT ;  /* 0x0000000303ff7812 */ /* 0x000fe200078248a2 */
[----:B------:R-:W-:Y:S01]  /*6320*/  @!UPT UIADD3 URZ, UPT, UPT, URZ, URZ, URZ ;  /* 0x000000fffffff290 */ /* 0x000fe2000fffe0ff */
[----:B----4-:R-:W-:Y:S11]  /*6330*/  @P0 BRA `(.L_x_112) ;  /* 0x0000000000080947 */ /* 0x010ff60003800000 */
[----:B------:R-:W1:Y:S02]  /*6340*/  SYNCS.PHASECHK.TRANS64.TRYWAIT P0, [R179+URZ+0xc0], R0 ;  /* 0x0000c000b30075a7 */ /* 0x000e6400080011ff */
[----:B-1----:R-:W-:Y:S05]  /*6350*/  @!P0 BRA `(.L_x_113) ;  /* 0x0000005c00388947 */ /* 0x002fea0003800000 */
.L_x_112:
[----:B------:R-:W-:Y:S05]  /*6360*/  @!P1 BRA `(.L_x_114) ;  /* 0x0000000000409947 */ /* 0x000fea0003800000 */
[----:B------:R-:W4:Y:S01]  /*6370*/  LDCU.64 UR8, c[0x4][0x70] ;  /* 0x01000e00ff0877ac */ /* 0x000f220008000a00 */
[----:B------:R-:W-:Y:S01]  /*6380*/  MOV R3, 0x0 ;  /* 0x0000000000037802 */ /* 0x000fe20000000f00 */
[----:B------:R-:W-:Y:S02]  /*6390*/  HFMA2 R12, -RZ, RZ, 0, 5.9604644775390625e-08 ;  /* 0x00000001ff0c7431 */ /* 0x000fe400000001ff */
[----:B------:R-:W-:Y:S02]  /*63a0*/  IMAD.MOV.U32 R8, RZ, RZ, 0x192 ;  /* 0x00000192ff087424 */ /* 0x000fe400078e00ff */
[----:B------:R-:W-:Y:S01]  /*63b0*/  IMAD.MOV.U32 R13, RZ, RZ, RZ ;  /* 0x000000ffff0d7224 */ /* 0x000fe200078e00ff */
[----:B------:R-:W5:Y:S01]  /*63c0*/  LDCU.64 UR6, c[0x4][0x78] ;  /* 0x01000f00ff0677ac */ /* 0x000f620008000a00 */
[----:B---3--:R-:W3:Y:S01]  /*63d0*/  LDC.64 R2, c[0x4][R3] ;  /* 0x0100000003027b82 */ /* 0x008ee20000000a00 */
[----:B------:R-:W1:Y:S01]  /*63e0*/  LDCU.64 UR4, c[0x4][0x10] ;  /* 0x01000200ff0477ac */ /* 0x000e620008000a00 */
[----:B----4-:R-:W-:Y:S01]  /*63f0*/  MOV R5, UR9 ;  /* 0x0000000900057c02 */ /* 0x010fe20008000f00 */
[----:B------:R-:W-:Y:S01]  /*6400*/  IMAD.U32 R4, RZ, RZ, UR8 ;  /* 0x00000008ff047e24 */ /* 0x000fe2000f8e00ff */
[----:B-----5:R-:W-:Y:S01]  /*6410*/  MOV R7, UR7 ;  /* 0x0000000700077c02 */ /* 0x020fe20008000f00 */
[----:B------:R-:W-:Y:S01]  /*6420*/  IMAD.U32 R6, RZ, RZ, UR6 ;  /* 0x00000006ff067e24 */ /* 0x000fe2000f8e00ff */
[----:B-1----:R-:W-:Y:S01]  /*6430*/  MOV R11, UR5 ;  /* 0x00000005000b7c02 */ /* 0x002fe20008000f00 */
[----:B------:R-:W-:Y:S02]  /*6440*/  IMAD.U32 R10, RZ, RZ, UR4 ;  /* 0x00000004ff0a7e24 */ /* 0x000fe4000f8e00ff */
[----:B------:R-:W-:Y:S07]  /*6450*/  LEPC R20, `(.L_x_114) ;  /* 0x000000001014794e */ /* 0x000fee0000000000 */
[----:B--23--:R-:W-:Y:S05]  /*6460*/  CALL.ABS.NOINC R2 ;  /* 0x0000000002007343 */ /* 0x00cfea0003c00000 */
.L_x_114:
[----:B------:R-:W-:Y:S05]  /*6470*/  WARPSYNC.ALL ;  /* 0x0000000000007948 */ /* 0x000fea0003800000 */
[----:B------:R-:W-:Y:S01]  /*6480*/  R2UR UR4, R80 ;  /* 0x00000000500472ca */ /* 0x000fe200000e0000 */
[--C-:B------:R-:W-:Y:S01]  /*6490*/  HADD2.F32 R82, -RZ, R88.reuse.H0_H0 ;  /* 0x20000058ff527230 */ /* 0x100fe20000004100 */
[----:B------:R-:W-:Y:S01]  /*64a0*/  MOV R108, 0xfffffff0 ;  /* 0xfffffff0006c7802 */ /* 0x000fe20000000f00 */
[----:B------:R-:W-:Y:S01]  /*64b0*/  HADD2.F32 R83, -RZ, R88.H1_H1 ;  /* 0x30000058ff537230 */ /* 0x000fe20000004100 */
[----:B------:R-:W-:Y:S01]  /*64c0*/  ISETP.NE.U32.AND P6, PT, R161, 0x1, PT ;  /* 0x00000001a100780c */ /* 0x000fe20003fc5070 */
[----:B------:R-:W-:Y:S01]  /*64d0*/  HADD2.F32 R84, -RZ, R89.H1_H1 ;  /* 0x30000059ff547230 */ /* 0x000fe20000004100 */
[----:B------:R-:W-:Y:S01]  /*64e0*/  ISETP.NE.AND P0, PT, R170, RZ, PT ;  /* 0x000000ffaa00720c */ /* 0x000fe20003f05270 */
[--C-:B------:R-:W-:Y:S01]  /*64f0*/  HADD2.F32 R85, -RZ, R107.reuse.H0_H0 ;  /* 0x2000006bff557230 */ /* 0x100fe20000004100 */
[----:B------:R-:W-:Y:S01]  /*6500*/  SEL R108, R108, 0x10, !P6 ;  /* 0x000000106c6c7807 */ /* 0x000fe20007000000 */
[----:B------:R-:W-:Y:S01]  /*6510*/  HADD2.F32 R86, -RZ, R107.H1_H1 ;  /* 0x3000006bff567230 */ /* 0x000fe20000004100 */
[----:B------:R-:W-:Y:S02]  /*6520*/  BSSY.RECONVERGENT B0, `(.L_x_115) ;  /* 0x00000fb000007945 */ /* 0x000fe40003800200 */
[----:B------:R-:W-:Y:S01]  /*6530*/  IADD3 R180, PT, PT, R109, R108, RZ ;  /* 0x0000006c6db47210 */ /* 0x000fe20007ffe0ff */
[----:B---3--:R-:W1:Y:S01]  /*6540*/  LDTM.x64 R4, tmem[UR4] ;  /* 0x00000004000479ee */ /* 0x008e620008340000 */
[C---:B------:R-:W-:Y:S02]  /*6550*/  IADD3 R181, PT, PT, R108.reuse, R177, RZ ;  /* 0x000000b16cb57210 */ /* 0x040fe40007ffe0ff */
[C---:B------:R-:W-:Y:S02]  /*6560*/  IADD3 R183, PT, PT, R108.reuse, R175, RZ ;  /* 0x000000af6cb77210 */ /* 0x040fe40007ffe0ff */
[----:B------:R-:W-:Y:S01]  /*6570*/  IADD3 R182, PT, PT, R108, R174, RZ ;  /* 0x000000ae6cb67210 */ /* 0x000fe20007ffe0ff */
[C---:B-12---:R-:W-:Y:S01]  /*6580*/  FMUL R0, R78.reuse, R4 ;  /* 0x000000044e007220 */ /* 0x046fe20000400000 */
[C---:B------:R-:W-:Y:S01]  /*6590*/  FMUL R2, R78.reuse, R5 ;  /* 0x000000054e027220 */ /* 0x040fe20000400000 */
[C---:B------:R-:W-:Y:S01]  /*65a0*/  FMUL R3, R78.reuse, R6 ;  /* 0x000000064e037220 */ /* 0x040fe20000400000 */
[C---:B------:R-:W-:Y:S01]  /*65b0*/  FMUL R7, R78.reuse, R7 ;  /* 0x000000074e077220 */ /* 0x040fe20000400000 */
[C---:B------:R-:W-:Y:S01]  /*65c0*/  FFMA R0, R81.reuse, R82, R0 ;  /* 0x0000005251007223 */ /* 0x040fe20000000000 */
[----:B------:R-:W-:Y:S02]  /*65d0*/  HADD2.F32 R82, -RZ, R89.H0_H0 ;  /* 0x20000059ff527230 */ /* 0x000fe40000004100 */
[C---:B------:R-:W-:Y:S01]  /*65e0*/  FFMA R2, R81.reuse, R83, R2 ;  /* 0x0000005351027223 */ /* 0x040fe20000000002 */
[--C-:B------:R-:W-:Y:S02]  /*65f0*/  HADD2.F32 R83, -RZ, R90.reuse.H0_H0 ;  /* 0x2000005aff537230 */ /* 0x100fe40000004100 */
[C---:B------:R-:W-:Y:S01]  /*6600*/  FMUL R4, R78.reuse, R8 ;  /* 0x000000084e047220 */ /* 0x040fe20000400000 */
[----:B------:R-:W-:Y:S01]  /*6610*/  FMUL R5, R78, R9 ;  /* 0x000000094e057220 */ /* 0x000fe20000400000 */
[C---:B------:R-:W-:Y:S01]  /*6620*/  FFMA R3, R81.reuse, R82, R3 ;  /* 0x0000005251037223 */ /* 0x040fe20000000003 */
[----:B------:R-:W-:Y:S01]  /*6630*/  HADD2.F32 R82, -RZ, R90.H1_H1 ;  /* 0x3000005aff527230 */ /* 0x000fe20000004100 */
[----:B------:R-:W-:Y:S01]  /*6640*/  F2FP.F16.F32.PACK_AB R92, R2, R0 ;  /* 0x00000000025c723e */ /* 0x000fe200000000ff */
[C---:B------:R-:W-:Y:S01]  /*6650*/  FFMA R7, R81.reuse, R84, R7 ;  /* 0x0000005451077223 */ /* 0x040fe20000000007 */
[C---:B------:R-:W-:Y:S01]  /*6660*/  FFMA R4, R81.reuse, R83, R4 ;  /* 0x0000005351047223 */ /* 0x040fe20000000004 */
[--C-:B------:R-:W-:Y:S02]  /*6670*/  HADD2.F32 R83, -RZ, R91.reuse.H0_H0 ;  /* 0x2000005bff537230 */ /* 0x100fe40000004100 */
[----:B------:R-:W-:Y:S01]  /*6680*/  FFMA R5, R81, R82, R5 ;  /* 0x0000005251057223 */ /* 0x000fe20000000005 */
[C---:B------:R-:W-:Y:S01]  /*6690*/  FMUL R6, R78.reuse, R10 ;  /* 0x0000000a4e067220 */ /* 0x040fe20000400000 */
[----:B------:R-:W-:Y:S01]  /*66a0*/  HADD2.F32 R82, -RZ, R91.H1_H1 ;  /* 0x3000005bff527230 */ /* 0x000fe20000004100 */
[----:B------:R-:W-:Y:S01]  /*66b0*/  F2FP.F16.F32.PACK_AB R93, R7, R3 ;  /* 0x00000003075d723e */ /* 0x000fe200000000ff */
[C---:B------:R-:W-:Y:S01]  /*66c0*/  FMUL R11, R78.reuse, R11 ;  /* 0x0000000b4e0b7220 */ /* 0x040fe20000400000 */
[----:B------:R-:W-:Y:S01]  /*66d0*/  F2FP.F16.F32.PACK_AB R94, R5, R4 ;  /* 0x00000004055e723e */ /* 0x000fe200000000ff */
[C---:B------:R-:W-:Y:S01]  /*66e0*/  FFMA R6, R81.reuse, R83, R6 ;  /* 0x0000005351067223 */ /* 0x040fe20000000006 */
[C---:B------:R-:W-:Y:S01]  /*66f0*/  FMUL R8, R78.reuse, R12 ;  /* 0x0000000c4e087220 */ /* 0x040fe20000400000 */
[----:B------:R-:W-:Y:S01]  /*6700*/  FFMA R11, R81, R82, R11 ;  /* 0x00000052510b7223 */ /* 0x000fe2000000000b */
[--C-:B------:R-:W-:Y:S02]  /*6710*/  HADD2.F32 R82, -RZ, R96.reuse.H0_H0 ;  /* 0x20000060ff527230 */ /* 0x100fe40000004100 */
[C---:B------:R-:W-:Y:S01]  /*6720*/  FMUL R9, R78.reuse, R13 ;  /* 0x0000000d4e097220 */ /* 0x040fe20000400000 */
[----:B------:R-:W-:Y:S02]  /*6730*/  HADD2.F32 R84, -RZ, R96.H1_H1 ;  /* 0x30000060ff547230 */ /* 0x000fe40000004100 */
[C---:B------:R-:W-:Y:S01]  /*6740*/  FMUL R10, R78.reuse, R14 ;  /* 0x0000000e4e0a7220 */ /* 0x040fe20000400000 */
[--C-:B------:R-:W-:Y:S01]  /*6750*/  HADD2.F32 R83, -RZ, R97.reuse.H0_H0 ;  /* 0x20000061ff537230 */ /* 0x100fe20000004100 */
[----:B------:R-:W-:Y:S01]  /*6760*/  F2FP.F16.F32.PACK_AB R95, R11, R6 ;  /* 0x000000060b5f723e */ /* 0x000fe200000000ff */
[C---:B------:R-:W-:Y:S01]  /*6770*/  FFMA R8, R81.reuse, R82, R8 ;  /* 0x0000005251087223 */ /* 0x040fe20000000008 */
[----:B------:R-:W-:Y:S02]  /*6780*/  HADD2.F32 R82, -RZ, R97.H1_H1 ;  /* 0x30000061ff527230 */ /* 0x000fe40000004100 */
[C---:B------:R-:W-:Y:S01]  /*6790*/  FFMA R9, R81.reuse, R84, R9 ;  /* 0x0000005451097223 */ /* 0x040fe20000000009 */
[----:B------:R-:W-:Y:S01]  /*67a0*/  FFMA R10, R81, R83, R10 ;  /* 0x00000053510a7223 */ /* 0x000fe2000000000a */
[----:B------:R1:W-:Y:S01]  /*67b0*/  STS.128 [R178+UR48+0x400], R92 ;  /* 0x0004005cb2007988 */ /* 0x0003e20008000c30 */
[C---:B------:R-:W-:Y:S01]  /*67c0*/  FMUL R15, R78.reuse, R15 ;  /* 0x0000000f4e0f7220 */ /* 0x040fe20000400000 */
[--C-:B------:R-:W-:Y:S01]  /*67d0*/  HADD2.F32 R83, -RZ, R98.reuse.H0_H0 ;  /* 0x20000062ff537230 */ /* 0x100fe20000004100 */
[----:B------:R-:W-:Y:S01]  /*67e0*/  F2FP.F16.F32.PACK_AB R116, R9, R8 ;  /* 0x000000080974723e */ /* 0x000fe200000000ff */
[----:B------:R-:W-:Y:S02]  /*67f0*/  HADD2.F32 R84, -RZ, R98.H1_H1 ;  /* 0x30000062ff547230 */ /* 0x000fe40000004100 */
[----:B------:R-:W-:Y:S01]  /*6800*/  FFMA R15, R81, R82, R15 ;  /* 0x00000052510f7223 */ /* 0x000fe2000000000f */
[C---:B------:R-:W-:Y:S01]  /*6810*/  FMUL R12, R78.reuse, R16 ;  /* 0x000000104e0c7220 */ /* 0x040fe20000400000 */
[C---:B------:R-:W-:Y:S01]  /*6820*/  FMUL R13, R78.reuse, R17 ;  /* 0x000000114e0d7220 */ /* 0x040fe20000400000 */
[--C-:B------:R-:W-:Y:S02]  /*6830*/  HADD2.F32 R82, -RZ, R99.reuse.H0_H0 ;  /* 0x20000063ff527230 */ /* 0x100fe40000004100 */
[C---:B------:R-:W-:Y:S01]  /*6840*/  FMUL R14, R78.reuse, R18 ;  /* 0x000000124e0e7220 */ /* 0x040fe20000400000 */
[----:B------:R-:W-:Y:S01]  /*6850*/  F2FP.F16.F32.PACK_AB R117, R15, R10 ;  /* 0x0000000a0f75723e */ /* 0x000fe200000000ff */
[C---:B------:R-:W-:Y:S01]  /*6860*/  FFMA R12, R81.reuse, R83, R12 ;  /* 0x00000053510c7223 */ /* 0x040fe2000000000c */
[C---:B------:R-:W-:Y:S01]  /*6870*/  FFMA R13, R81.reuse, R84, R13 ;  /* 0x00000054510d7223 */ /* 0x040fe2000000000d */
[----:B------:R-:W-:Y:S01]  /*6880*/  FFMA R14, R81, R82, R14 ;  /* 0x00000052510e7223 */ /* 0x000fe2000000000e */
[----:B------:R-:W-:Y:S02]  /*6890*/  HADD2.F32 R84, -RZ, R99.H1_H1 ;  /* 0x30000063ff547230 */ /* 0x000fe40000004100 */
[C---:B------:R-:W-:Y:S01]  /*68a0*/  FMUL R19, R78.reuse, R19 ;  /* 0x000000134e137220 */ /* 0x040fe20000400000 */
[--C-:B------:R-:W-:Y:S01]  /*68b0*/  HADD2.F32 R82, -RZ, R104.reuse.H0_H0 ;  /* 0x20000068ff527230 */ /* 0x100fe20000004100 */
[----:B------:R-:W-:Y:S01]  /*68c0*/  F2FP.F16.F32.PACK_AB R118, R13, R12 ;  /* 0x0000000c0d76723e */ /* 0x000fe200000000ff */
[C---:B------:R-:W-:Y:S01]  /*68d0*/  FMUL R16, R78.reuse, R20 ;  /* 0x000000144e107220 */ /* 0x040fe20000400000 */
[C---:B------:R-:W-:Y:S01]  /*68e0*/  FFMA R19, R81.reuse, R84, R19 ;  /* 0x0000005451137223 */ /* 0x040fe20000000013 */
[----:B------:R-:W-:Y:S02]  /*68f0*/  HADD2.F32 R84, -RZ, R104.H1_H1 ;  /* 0x30000068ff547230 */ /* 0x000fe40000004100 */
[C---:B------:R-:W-:Y:S01]  /*6900*/  FMUL R17, R78.reuse, R21 ;  /* 0x000000154e117220 */ /* 0x040fe20000400000 */
[----:B------:R-:W-:Y:S01]  /*6910*/  FFMA R16, R81, R82, R16 ;  /* 0x0000005251107223 */ /* 0x000fe20000000010 */
[--C-:B------:R-:W-:Y:S01]  /*6920*/  HADD2.F32 R82, -RZ, R105.reuse.H0_H0 ;  /* 0x20000069ff527230 */ /* 0x100fe20000004100 */
[----:B------:R-:W-:Y:S01]  /*6930*/  F2FP.F16.F32.PACK_AB R119, R19, R14 ;  /* 0x0000000e1377723e */ /* 0x000fe200000000ff */
[----:B------:R-:W-:Y:S01]  /*6940*/  FFMA R17, R81, R84, R17 ;  /* 0x0000005451117223 */ /* 0x000fe20000000011 */
[C---:B------:R-:W-:Y:S01]  /*6950*/  FMUL R18, R78.reuse, R22 ;  /* 0x000000164e127220 */ /* 0x040fe20000400000 */
[C---:B------:R-:W-:Y:S01]  /*6960*/  FMUL R23, R78.reuse, R23 ;  /* 0x000000174e177220 */ /* 0x040fe20000400000 */
[--C-:B------:R-:W-:Y:S01]  /*6970*/  HADD2.F32 R83, -RZ, R106.reuse.H0_H0 ;  /* 0x2000006aff537230 */ /* 0x100fe20000004100 */
[----:B------:R2:W-:Y:S01]  /*6980*/  STS.128 [R180+0x400], R116 ;  /* 0x00040074b4007388 */ /* 0x0005e20000000c00 */
[----:B------:R-:W-:Y:S01]  /*6990*/  F2FP.F16.F32.PACK_AB R124, R17, R16 ;  /* 0x00000010117c723e */ /* 0x000fe200000000ff */
[C---:B------:R-:W-:Y:S01]  /*69a0*/  FFMA R18, R81.reuse, R82, R18 ;  /* 0x0000005251127223 */ /* 0x040fe20000000012 */
[----:B------:R-:W-:Y:S02]  /*69b0*/  HADD2.F32 R82, -RZ, R105.H1_H1 ;  /* 0x30000069ff527230 */ /* 0x000fe40000004100 */
[C---:B------:R-:W-:Y:S01]  /*69c0*/  FMUL R20, R78.reuse, R24 ;  /* 0x000000184e147220 */ /* 0x040fe20000400000 */
[----:B------:R-:W-:Y:S02]  /*69d0*/  HADD2.F32 R84, -RZ, R106.H1_H1 ;  /* 0x3000006aff547230 */ /* 0x000fe40000004100 */
[C---:B------:R-:W-:Y:S01]  /*69e0*/  FMUL R21, R78.reuse, R25 ;  /* 0x000000194e157220 */ /* 0x040fe20000400000 */
[C---:B------:R-:W-:Y:S01]  /*69f0*/  FMUL R22, R78.reuse, R26 ;  /* 0x0000001a4e167220 */ /* 0x040fe20000400000 */
[C---:B------:R-:W-:Y:S01]  /*6a00*/  FFMA R23, R81.reuse, R82, R23 ;  /* 0x0000005251177223 */ /* 0x040fe20000000017 */
[C---:B------:R-:W-:Y:S01]  /*6a10*/  FFMA R20, R81.reuse, R83, R20 ;  /* 0x0000005351147223 */ /* 0x040fe20000000014 */
[C---:B------:R-:W-:Y:S01]  /*6a20*/  FFMA R21, R81.reuse, R84, R21 ;  /* 0x0000005451157223 */ /* 0x040fe20000000015 */
[----:B------:R-:W-:Y:S01]  /*6a30*/  FFMA R22, R81, R85, R22 ;  /* 0x0000005551167223 */ /* 0x000fe20000000016 */
[C---:B------:R-:W-:Y:S01]  /*6a40*/  FMUL R27, R78.reuse, R27 ;  /* 0x0000001b4e1b7220 */ /* 0x040fe20000400000 */
[--C-:B------:R-:W-:Y:S01]  /*6a50*/  HADD2.F32 R82, -RZ, R112.reuse.H0_H0 ;  /* 0x20000070ff527230 */ /* 0x100fe20000004100 */
[----:B------:R-:W-:Y:S01]  /*6a60*/  F2FP.F16.F32.PACK_AB R125, R23, R18 ;  /* 0x00000012177d723e */ /* 0x000fe200000000ff */
[C---:B------:R-:W-:Y:S01]  /*6a70*/  FMUL R24, R78.reuse, R28 ;  /* 0x0000001c4e187220 */ /* 0x040fe20000400000 */
[----:B------:R-:W-:Y:S01]  /*6a80*/  F2FP.F16.F32.PACK_AB R126, R21, R20 ;  /* 0x00000014157e723e */ /* 0x000fe200000000ff */
[C---:B------:R-:W-:Y:S01]  /*6a90*/  FFMA R27, R81.reuse, R86, R27 ;  /* 0x00000056511b7223 */ /* 0x040fe2000000001b */
[----:B------:R-:W-:Y:S02]  /*6aa0*/  HADD2.F32 R84, -RZ, R112.H1_H1 ;  /* 0x30000070ff547230 */ /* 0x000fe40000004100 */
[----:B------:R-:W-:Y:S01]  /*6ab0*/  FFMA R24, R81, R82, R24 ;  /* 0x0000005251187223 */ /* 0x000fe20000000018 */
[C---:B------:R-:W-:Y:S01]  /*6ac0*/  FMUL R25, R78.reuse, R29 ;  /* 0x0000001d4e197220 */ /* 0x040fe20000400000 */
[--C-:B------:R-:W-:Y:S01]  /*6ad0*/  HADD2.F32 R83, -RZ, R113.reuse.H0_H0 ;  /* 0x20000071ff537230 */ /* 0x100fe20000004100 */
[----:B------:R-:W-:Y:S01]  /*6ae0*/  F2FP.F16.F32.PACK_AB R127, R27, R22 ;  /* 0x000000161b7f723e */ /* 0x000fe200000000ff */
[C---:B------:R-:W-:Y:S01]  /*6af0*/  FMUL R26, R78.reuse, R30 ;  /* 0x0000001e4e1a7220 */ /* 0x040fe20000400000 */
[----:B------:R-:W-:Y:S02]  /*6b00*/  HADD2.F32 R82, -RZ, R113.H1_H1 ;  /* 0x30000071ff527230 */ /* 0x000fe40000004100 */
[C---:B------:R-:W-:Y:S01]  /*6b10*/  FFMA R25, R81.reuse, R84, R25 ;  /* 0x0000005451197223 */ /* 0x040fe20000000019 */
[C---:B------:R-:W-:Y:S01]  /*6b20*/  FMUL R31, R78.reuse, R31 ;  /* 0x0000001f4e1f7220 */ /* 0x040fe20000400000 */
[----:B------:R3:W-:Y:S01]  /*6b30*/  STS.128 [R177+0x400], R124 ;  /* 0x0004007cb1007388 */ /* 0x0007e20000000c00 */
[----:B------:R-:W-:Y:S01]  /*6b40*/  FFMA R26, R81, R83, R26 ;  /* 0x00000053511a7223 */ /* 0x000fe2000000001a */
[--C-:B------:R-:W-:Y:S01]  /*6b50*/  HADD2.F32 R83, -RZ, R114.reuse.H0_H0 ;  /* 0x20000072ff537230 */ /* 0x100fe20000004100 */
[----:B-1----:R-:W-:Y:S01]  /*6b60*/  F2FP.F16.F32.PACK_AB R92, R25, R24 ;  /* 0x00000018195c723e */ /* 0x002fe200000000ff */
[----:B------:R-:W-:Y:S01]  /*6b70*/  FFMA R31, R81, R82, R31 ;  /* 0x00000052511f7223 */ /* 0x000fe2000000001f */
[C---:B------:R-:W-:Y:S01]  /*6b80*/  FMUL R28, R78.reuse, R32 ;  /* 0x000000204e1c7220 */ /* 0x040fe20000400000 */
[----:B------:R-:W-:Y:S02]  /*6b90*/  HADD2.F32 R82, -RZ, R114.H1_H1 ;  /* 0x30000072ff527230 */ /* 0x000fe40000004100 */
[C---:B------:R-:W-:Y:S01]  /*6ba0*/  FMUL R29, R78.reuse, R33 ;  /* 0x000000214e1d7220 */ /* 0x040fe20000400000 */
[--C-:B------:R-:W-:Y:S01]  /*6bb0*/  HADD2.F32 R85, -RZ, R115.reuse.H0_H0 ;  /* 0x20000073ff557230 */ /* 0x100fe20000004100 */
[----:B------:R-:W-:Y:S01]  /*6bc0*/  F2FP.F16.F32.PACK_AB R93, R31, R26 ;  /* 0x0000001a1f5d723e */ /* 0x000fe200000000ff */
[C---:B------:R-:W-:Y:S01]  /*6bd0*/  FFMA R28, R81.reuse, R83, R28 ;  /* 0x00000053511c7223 */ /* 0x040fe2000000001c */
        /* <DEDUP_REMOVED lines=16> */
[----:B------:R-:W-:Y:S01]  /*6ce0*/  HADD2.F32 R82, -RZ, R121.H1_H1 ;  /* 0x30000079ff527230 */ /* 0x000fe20000004100 */
[----:B------:R1:W-:Y:S01]  /*6cf0*/  STS.128 [R181+0x400], R92 ;  /* 0x0004005cb5007388 */ /* 0x0003e20000000c00 */
[C---:B------:R-:W-:Y:S01]  /*6d00*/  FMUL R39, R78.reuse, R39 ;  /* 0x000000274e277220 */ /* 0x040fe20000400000 */
[----:B--2---:R-:W-:Y:S01]  /*6d10*/  F2FP.F16.F32.PACK_AB R116, R33, R32 ;  /* 0x000000202174723e */ /* 0x004fe200000000ff */
[C---:B------:R-:W-:Y:S01]  /*6d20*/  FFMA R34, R81.reuse, R83, R34 ;  /* 0x0000005351227223 */ /* 0x040fe20000000022 */
[--C-:B------:R-:W-:Y:S02]  /*6d30*/  HADD2.F32 R83, -RZ, R122.reuse.H0_H0 ;  /* 0x2000007aff537230 */ /* 0x100fe40000004100 */
        /* <DEDUP_REMOVED lines=26> */
[----:B---3--:R-:W-:Y:S01]  /*6ee0*/  F2FP.F16.F32.PACK_AB R124, R41, R40 ;  /* 0x00000028297c723e */ /* 0x008fe200000000ff */
        /* <DEDUP_REMOVED lines=9> */
[C---:B------:R-:W-:Y:S01]  /*6f80*/  FFMA R45, R81.reuse, R84, R45 ;  /* 0x00000054512d7223 */ /* 0x040fe2000000002d */
[C---:B------:R-:W-:Y:S01]  /*6f90*/  FMUL R46, R78.reuse, R50 ;  /* 0x000000324e2e7220 */ /* 0x040fe20000400000 */
[----:B------:R-:W-:Y:S02]  /*6fa0*/  HADD2.F32 R82, -RZ, R131.H1_H1 ;  /* 0x30000083ff527230 */ /* 0x000fe40000004100 */
[C---:B------:R-:W-:Y:S01]  /*6fb0*/  FMUL R51, R78.reuse, R51 ;  /* 0x000000334e337220 */ /* 0x040fe20000400000 */
[C---:B------:R-:W-:Y:S01]  /*6fc0*/  FMUL R48, R78.reuse, R52 ;  /* 0x000000344e307220 */ /* 0x040fe20000400000 */
[C---:B------:R-:W-:Y:S01]  /*6fd0*/  FFMA R46, R81.reuse, R83, R46 ;  /* 0x00000053512e7223 */ /* 0x040fe2000000002e */
[--C-:B------:R-:W-:Y:S02]  /*6fe0*/  HADD2.F32 R83, -RZ, R136.reuse.H0_H0 ;  /* 0x20000088ff537230 */ /* 0x100fe40000004100 */
[C---:B------:R-:W-:Y:S01]  /*6ff0*/  FFMA R51, R81.reuse, R82, R51 ;  /* 0x0000005251337223 */ /* 0x040fe20000000033 */
[----:B------:R-:W-:Y:S02]  /*7000*/  HADD2.F32 R84, -RZ, R136.H1_H1 ;  /* 0x30000088ff547230 */ /* 0x000fe40000004100 */
[C---:B------:R-:W-:Y:S01]  /*7010*/  FMUL R49, R78.reuse, R53 ;  /* 0x000000354e317220 */ /* 0x040fe20000400000 */
[--C-:B------:R-:W-:Y:S02]  /*7020*/  HADD2.F32 R85, -RZ, R137.reuse.H0_H0 ;  /* 0x20000089ff557230 */ /* 0x100fe40000004100 */
[C---:B------:R-:W-:Y:S01]  /*7030*/  FMUL R50, R78.reuse, R54 ;  /* 0x000000364e327220 */ /* 0x040fe20000400000 */
[----:B------:R-:W-:Y:S02]  /*7040*/  HADD2.F32 R82, -RZ, R137.H1_H1 ;  /* 0x30000089ff527230 */ /* 0x000fe40000004100 */
[C---:B------:R-:W-:Y:S01]  /*7050*/  FMUL R55, R78.reuse, R55 ;  /* 0x000000374e377220 */ /* 0x040fe20000400000 */
[C---:B------:R-:W-:Y:S01]  /*7060*/  FFMA R48, R81.reuse, R83, R48 ;  /* 0x0000005351307223 */ /* 0x040fe20000000030 */
[C---:B------:R-:W-:Y:S01]  /*7070*/  FFMA R49, R81.reuse, R84, R49 ;  /* 0x0000005451317223 */ /* 0x040fe20000000031 */
[C---:B------:R-:W-:Y:S01]  /*7080*/  FFMA R50, R81.reuse, R85, R50 ;  /* 0x0000005551327223 */ /* 0x040fe20000000032 */
[C---:B------:R-:W-:Y:S01]  /*7090*/  FFMA R55, R81.reuse, R82, R55 ;  /* 0x0000005251377223 */ /* 0x040fe20000000037 */
[--C-:B------:R-:W-:Y:S02]  /*70a0*/  HADD2.F32 R83, -RZ, R138.reuse.H0_H0 ;  /* 0x2000008aff537230 */ /* 0x100fe40000004100 */
[C---:B------:R-:W-:Y:S01]  /*70b0*/  FMUL R52, R78.reuse, R56 ;  /* 0x000000384e347220 */ /* 0x040fe20000400000 */
        /* <DEDUP_REMOVED lines=9> */
[----:B------:R-:W-:Y:S01]  /*7150*/  FFMA R59, R81, R84, R59 ;  /* 0x00000054513b7223 */ /* 0x000fe2000000003b */
[--C-:B------:R-:W-:Y:S02]  /*7160*/  HADD2.F32 R82, -RZ, R144.reuse.H0_H0 ;  /* 0x20000090ff527230 */ /* 0x100fe40000004100 */
[C---:B------:R-:W-:Y:S01]  /*7170*/  FMUL R56, R78.reuse, R60 ;  /* 0x0000003c4e387220 */ /* 0x040fe20000400000 */
[----:B------:R-:W-:Y:S02]  /*7180*/  HADD2.F32 R84, -RZ, R144.H1_H1 ;  /* 0x30000090ff547230 */ /* 0x000fe40000004100 */
[C---:B------:R-:W-:Y:S01]  /*7190*/  FMUL R57, R78.reuse, R61 ;  /* 0x0000003d4e397220 */ /* 0x040fe20000400000 */
[--C-:B------:R-:W-:Y:S02]  /*71a0*/  HADD2.F32 R83, -RZ, R145.reuse.H0_H0 ;  /* 0x20000091ff537230 */ /* 0x100fe40000004100 */
[C---:B------:R-:W-:Y:S01]  /*71b0*/  FMUL R58, R78.reuse, R62 ;  /* 0x0000003e4e3a7220 */ /* 0x040fe20000400000 */
[----:B------:R-:W-:Y:S01]  /*71c0*/  F2FP.F16.F32.PACK_AB R126, R45, R44 ;  /* 0x0000002c2d7e723e */ /* 0x000fe200000000ff */
[----:B------:R-:W-:Y:S01]  /*71d0*/  FFMA R56, R81, R82, R56 ;  /* 0x0000005251387223 */ /* 0x000fe20000000038 */
[----:B------:R-:W-:Y:S01]  /*71e0*/  F2FP.F16.F32.PACK_AB R127, R51, R46 ;  /* 0x0000002e337f723e */ /* 0x000fe200000000ff */
[C---:B------:R-:W-:Y:S01]  /*71f0*/  FFMA R57, R81.reuse, R84, R57 ;  /* 0x0000005451397223 */ /* 0x040fe20000000039 */
[C---:B------:R-:W-:Y:S01]  /*7200*/  FFMA R58, R81.reuse, R83, R58 ;  /* 0x00000053513a7223 */ /* 0x040fe2000000003a */
[----:B------:R-:W-:Y:S02]  /*7210*/  HADD2.F32 R82, -RZ, R145.H1_H1 ;  /* 0x30000091ff527230 */ /* 0x000fe40000004100 */
[C---:B------:R-:W-:Y:S01]  /*7220*/  FMUL R63, R78.reuse, R63 ;  /* 0x0000003f4e3f7220 */ /* 0x040fe20000400000 */
[----:B------:R1:W-:Y:S01]  /*7230*/  STS.128 [R183+0x400], R124 ;  /* 0x0004007cb7007388 */ /* 0x0003e20000000c00 */
[--C-:B------:R-:W-:Y:S02]  /*7240*/  HADD2.F32 R83, -RZ, R146.reuse.H0_H0 ;  /* 0x20000092ff537230 */ /* 0x100fe40000004100 */
[C---:B------:R-:W-:Y:S01]  /*7250*/  FMUL R60, R78.reuse, R64 ;  /* 0x000000404e3c7220 */ /* 0x040fe20000400000 */
[----:B------:R-:W-:Y:S02]  /*7260*/  HADD2.F32 R84, -RZ, R146.H1_H1 ;  /* 0x30000092ff547230 */ /* 0x000fe40000004100 */
[C---:B------:R-:W-:Y:S01]  /*7270*/  FMUL R61, R78.reuse, R65 ;  /* 0x000000414e3d7220 */ /* 0x040fe20000400000 */
[--C-:B------:R-:W-:Y:S02]  /*7280*/  HADD2.F32 R85, -RZ, R147.reuse.H0_H0 ;  /* 0x20000093ff557230 */ /* 0x100fe40000004100 */
[C---:B------:R-:W-:Y:S01]  /*7290*/  FMUL R62, R78.reuse, R66 ;  /* 0x000000424e3e7220 */ /* 0x040fe20000400000 */
[----:B------:R-:W-:Y:S02]  /*72a0*/  HADD2.F32 R86, -RZ, R147.H1_H1 ;  /* 0x30000093ff567230 */ /* 0x000fe40000004100 */
[----:B------:R-:W-:Y:S01]  /*72b0*/  FFMA R63, R81, R82, R63 ;  /* 0x00000052513f7223 */ /* 0x000fe2000000003f */
[----:B------:R-:W-:Y:S01]  /*72c0*/  FMUL R67, R78, R67 ;  /* 0x000000434e437220 */ /* 0x000fe20000400000 */
[----:B------:R-:W-:Y:S01]  /*72d0*/  F2FP.F16.F32.PACK_AB R132, R49, R48 ;  /* 0x000000303184723e */ /* 0x000fe200000000ff */
[----:B------:R-:W-:Y:S01]  /*72e0*/  FFMA R60, R81, R83, R60 ;  /* 0x00000053513c7223 */ /* 0x000fe2000000003c */
[----:B------:R-:W-:Y:S01]  /*72f0*/  F2FP.F16.F32.PACK_AB R133, R55, R50 ;  /* 0x000000323785723e */ /* 0x000fe200000000ff */
[----:B------:R-:W-:Y:S01]  /*7300*/  FFMA R61, R81, R84, R61 ;  /* 0x00000054513d7223 */ /* 0x000fe2000000003d */
[----:B------:R-:W-:Y:S01]  /*7310*/  F2FP.F16.F32.PACK_AB R134, R53, R52 ;  /* 0x000000343586723e */ /* 0x000fe200000000ff */
[----:B------:R-:W-:Y:S01]  /*7320*/  FFMA R62, R81, R85, R62 ;  /* 0x00000055513e7223 */ /* 0x000fe2000000003e */
[----:B------:R-:W-:Y:S01]  /*7330*/  F2FP.F16.F32.PACK_AB R135, R59, R54 ;  /* 0x000000363b87723e */ /* 0x000fe200000000ff */
[----:B------:R-:W-:Y:S01]  /*7340*/  FFMA R67, R81, R86, R67 ;  /* 0x0000005651437223 */ /* 0x000fe20000000043 */
[----:B------:R-:W-:Y:S02]  /*7350*/  F2FP.F16.F32.PACK_AB R140, R57, R56 ;  /* 0x00000038398c723e */ /* 0x000fe400000000ff */
[----:B------:R-:W-:Y:S01]  /*7360*/  F2FP.F16.F32.PACK_AB R141, R63, R58 ;  /* 0x0000003a3f8d723e */ /* 0x000fe200000000ff */
[----:B------:R1:W-:Y:S01]  /*7370*/  STS.128 [R174+0x400], R132 ;  /* 0x00040084ae007388 */ /* 0x0003e20000000c00 */
[----:B------:R-:W-:Y:S02]  /*7380*/  F2FP.F16.F32.PACK_AB R142, R61, R60 ;  /* 0x0000003c3d8e723e */ /* 0x000fe400000000ff */
[----:B------:R-:W-:Y:S05]  /*7390*/  F2FP.F16.F32.PACK_AB R143, R67, R62 ;  /* 0x0000003e438f723e */ /* 0x000fea00000000ff */
[----:B------:R1:W-:Y:S01]  /*73a0*/  STS.128 [R182+0x400], R140 ;  /* 0x0004008cb6007388 */ /* 0x0003e20000000c00 */
[----:B------:R-:W-:Y:S01]  /*73b0*/  @!PT LDS RZ, [RZ] ;  /* 0x00000000fffff984 */ /* 0x000fe20000000800 */
[----:B------:R-:W-:Y:S01]  /*73c0*/  @!PT LDS RZ, [RZ] ;  /* 0x00000000fffff984 */ /* 0x000fe20000000800 */
[----:B------:R-:W-:Y:S01]  /*73d0*/  @!PT LDS RZ, [RZ] ;  /* 0x00000000fffff984 */ /* 0x000fe20000000800 */
[----:B------:R-:W-:Y:S01]  /*73e0*/  @!PT LDS RZ, [RZ] ;  /* 0x00000000fffff984 */ /* 0x000fe20000000800 */
[----:B------:R2:W-:Y:S07]  /*73f0*/  MEMBAR.ALL.CTA ;  /* 0x0000000000007992 */ /* 0x0005ee0000008000 */
[----:B--2---:R-:W2:Y:S02]  /*7400*/  FENCE.VIEW.ASYNC.S ;  /* 0x00000000000073c6 */ /* 0x004ea40000000000 */
[----:B--2---:R-:W-:Y:S06]  /*7410*/  BAR.SYNC.DEFER_BLOCKING 0x1, 0x80 ;  /* 0x0042000000007b1d */ /* 0x004fec0000010000 */
[----:B------:R-:W-:Y:S05]  /*7420*/  @P0 BRA `(.L_x_116) ;  /* 0x0000000000280947 */ /* 0x000fea0003800000 */
[----:B------:R-:W-:Y:S02]  /*7430*/  UIADD3 UR4, UPT, UPT, UR48, 0x400, URZ ;  /* 0x0000040030047890 */ /* 0x000fe4000fffe0ff */
[----:B------:R-:W-:Y:S01]  /*7440*/  UIADD3 UR6, UP0, UPT, UR52, 0x680, URZ ;  /* 0x0000068034067890 */ /* 0x000fe2000ff1e0ff */
[----:B------:R-:W-:Y:S03]  /*7450*/  UMOV UR43, UR36 ;  /* 0x00000024002b7c82 */ /* 0x000fe60008000000 */
[----:B------:R-:W-:Y:S01]  /*7460*/  MOV R163, UR4 ;  /* 0x0000000400a37c02 */ /* 0x000fe20008000f00 */
[----:B------:R-:W-:Y:S03]  /*7470*/  UIADD3.X UR7, UPT, UPT, URZ, UR53, URZ, UP0, !UPT ;  /* 0x00000035ff077290 */ /* 0x000fe600087fe4ff */
[----:B------:R-:W-:Y:S11]  /*7480*/  R2UR UR40, R163 ;  /* 0x00000000a32872ca */ /* 0x000ff600000e0000 */
[----:B------:R-:W-:Y:S02]  /*7490*/  @!UPT UIADD3 URZ, UPT, UPT, URZ, URZ, URZ ;  /* 0x000000fffffff290 */ /* 0x000fe4000fffe0ff */
[----:B------:R2:W-:Y:S01]  /*74a0*/  UTMASTG.3D [UR40], [UR6] ;  /* 0x00000028060073b5 */ /* 0x0005e20008010000 */
[----:B------:R0:W-:Y:S01]  /*74b0*/  UTMACMDFLUSH ;  /* 0x00000000000079b7 */ /* 0x0001e20000000000 */
[----:B--2---:R-:W-:Y:S04]  /*74c0*/  DEPBAR.LE SB0, 0x1 ;  /* 0x000080400000791a */ /* 0x004fe80000000000 */
.L_x_116:
[----:B------:R-:W-:Y:S05]  /*74d0*/  BSYNC.RECONVERGENT B0 ;  /* 0x0000000000007941 */ /* 0x000fea0003800200 */
.L_x_115:
[----:B------:R-:W-:Y:S01]  /*74e0*/  BAR.SYNC.DEFER_BLOCKING 0x1, 0x80 ;  /* 0x0042000000007b1d */ /* 0x000fe20000010000 */
[----:B------:R-:W-:Y:S01]  /*74f0*/  ISETP.NE.AND P1, PT, R176, RZ, PT ;  /* 0x000000ffb000720c */ /* 0x000fe20003f25270 */
[----:B------:R-:W-:Y:S01]  /*7500*/  UISETP.NE.AND UP0, UPT, UR49, URZ, UPT ;  /* 0x000000ff3100728c */ /* 0x000fe2000bf05270 */
[----:B------:R-:W-:Y:S11]  /*7510*/  LEA R3, R87, UR48, 0x3 ;  /* 0x0000003057037c11 */ /* 0x000ff6000f8e18ff */
[----:B------:R-:W-:Y:S01]  /*7520*/  @P1 SHF.L.U32 R2, R167, 0x1f, RZ ;  /* 0x0000001fa7021819 */ /* 0x000fe200000006ff */
[----:B------:R-:W-:Y:S06]  /*7530*/  BRA.U !UP0, `(.L_x_117) ;  /* 0x0000000108247547 */ /* 0x000fec000b800000 */
[----:B------:R-:W-:Y:S01]  /*7540*/  IMAD.U32 R5, RZ, RZ, UR51 ;  /* 0x00000033ff057e24 */ /* 0x000fe2000f8e00ff */
[----:B------:R-:W-:Y:S01]  /*7550*/  MOV R0, UR37 ;  /* 0x0000002500007c02 */ /* 0x000fe20008000f00 */
[----:B------:R-:W-:Y:S03]  /*7560*/  UIADD3 UR51, UPT, UPT, UR51, 0x1, URZ ;  /* 0x0000000133337890 */ /* 0x000fe6000fffe0ff */
[----:B------:R-:W-:Y:S01]  /*7570*/  @P1 LEA R5, R5, UR48, 0x3 ;  /* 0x0000003005051c11 */ /* 0x000fe2000f8e18ff */
[----:B------:R-:W-:Y:S04]  /*7580*/  UISETP.NE.AND UP0, UPT, UR51, 0x4, UPT ;  /* 0x000000043300788c */ /* 0x000fe8000bf05270 */
[----:B------:R-:W-:Y:S01]  /*7590*/  @P1 VIADD R5, R5, 0x70 ;  /* 0x0000007005051836 */ /* 0x000fe20000000000 */
[----:B------:R-:W-:Y:S04]  /*75a0*/  USEL UR51, UR51, URZ, UP0 ;  /* 0x000000ff33337287 */ /* 0x000fe80008000000 */
[----:B------:R-:W-:Y:S04]  /*75b0*/  @P1 PRMT R0, R0, 0x654, R5 ;  /* 0x0000065400001816 */ /* 0x000fe80000000005 */
[----:B------:R2:W-:Y:S04]  /*75c0*/  @P1 SYNCS.ARRIVE.TRANS64.RED.A1T0 RZ, [R0+URZ], RZ ;  /* 0x000000ff00ff19a7 */ /* 0x0005e800081004ff */
.L_x_117:
[----:B------:R-:W3:Y:S01]  /*75d0*/  @P1 SYNCS.PHASECHK.TRANS64.TRYWAIT P0, [R3+URZ+0x50], R2 ;  /* 0x00005002030015a7 */ /* 0x000ee200080011ff */
[----:B------:R-:W-:Y:S01]  /*75e0*/  BSSY B1, `(.L_x_118) ;  /* 0x000001f000017945 */ /* 0x000fe20003800000 */
[----:B---3--:R-:W-:Y:S03]  /*75f0*/  @P1 SEL R101, RZ, 0x1, !P0 ;  /* 0x00000001ff651807 */ /* 0x008fe60004000000 */
[----:B------:R-:W-:Y:S05]  /*7600*/  @!P1 BRA `(.L_x_119) ;  /* 0x0000000000709947 */ /* 0x000fea0003800000 */
[----:B------:R-:W-:Y:S01]  /*7610*/  ISETP.NE.AND P1, PT, R103, RZ, PT ;  /* 0x000000ff6700720c */ /* 0x000fe20003f25270 */
[----:B------:R-:W-:Y:S01]  /*7620*/  BSSY B0, `(.L_x_120) ;  /* 0x000000b000007945 */ /* 0x000fe20003800000 */
[----:B------:R-:W-:Y:S11]  /*7630*/  ISETP.NE.AND P0, PT, R101, RZ, PT ;  /* 0x000000ff6500720c */ /* 0x000ff60003f05270 */
[----:B------:R-:W-:Y:S05]  /*7640*/  @P1 IMAD R4, R87, 0x4000, R178 ;  /* 0x0000400057041824 */ /* 0x000fea00078e02b2 */
[----:B------:R-:W-:Y:S04]  /*7650*/  @P1 IADD3 R9, PT, PT, R4, UR48, RZ ;  /* 0x0000003004091c10 */ /* 0x000fe8000fffe0ff */
[----:B------:R-:W-:Y:S01]  /*7660*/  @P1 IADD3 R7, PT, PT, R102, R9, RZ ;  /* 0x0000000966071210 */ /* 0x000fe20007ffe0ff */
[--C-:B------:R-:W-:Y:S02]  /*7670*/  @P1 IMAD.IADD R5, R100, 0x1, R9.reuse ;  /* 0x0000000164051824 */ /* 0x100fe400078e0209 */
[----:B------:R-:W-:Y:S01]  /*7680*/  @P1 IMAD.IADD R2, R108, 0x1, R9 ;  /* 0x000000016c021824 */ /* 0x000fe200078e0209 */
[----:B------:R-:W-:Y:S06]  /*7690*/  @P0 BRA `(.L_x_121) ;  /* 0x00000000000c0947 */ /* 0x000fec0003800000 */
[----:B--2---:R-:W-:Y:S04]  /*76a0*/  SHF.L.U32 R0, R167, 0x1f, RZ ;  /* 0x0000001fa7007819 */ /* 0x004fe800000006ff */
[----:B------:R-:W2:Y:S02]  /*76b0*/  SYNCS.PHASECHK.TRANS64.TRYWAIT P0, [R3+URZ+0x50], R0 ;  /* 0x00005000030075a7 */ /* 0x000ea400080011ff */
[----:B--2---:R-:W-:Y:S05]  /*76c0*/  @!P0 BRA `(.L_x_122) ;  /* 0x0000004800708947 */ /* 0x004fea0003800000 */
.L_x_121:
[----:B------:R-:W-:Y:S05]  /*76d0*/  BSYNC B0 ;  /* 0x0000000000007941 */ /* 0x000fea0003800000 */
.L_x_120:
[----:B------:R-:W-:Y:S01]  /*76e0*/  ISETP.NE.AND P0, PT, R103, RZ, PT ;  /* 0x000000ff6700720c */ /* 0x000fe20003f05270 */
[----:B------:R-:W-:Y:S11]  /*76f0*/  VIADD R87, R87, 0x1 ;  /* 0x0000000157577836 */ /* 0x000ff60000000000 */
[----:B------:R-:W-:Y:S01]  /*7700*/  @!UPT UIADD3 URZ, UPT, UPT, URZ, URZ, URZ ;  /* 0x000000fffffff290 */ /* 0x000fe2000fffe0ff */
[----:B------:R3:W4:Y:S01]  /*7710*/  @P0 LDS.128 R88, [R4+UR48+0x400] ;  /* 0x0004003004580984 */ /* 0x0007220008000c00 */
[--C-:B--2---:R-:W-:Y:S01]  /*7720*/  @P0 IMAD.IADD R3, R102, 0x1, R5.reuse ;  /* 0x0000000166030824 */ /* 0x104fe200078e0205 */
[C---:B------:R-:W-:Y:S01]  /*7730*/  @P0 IADD3 R0, PT, PT, R108.reuse, R7, RZ ;  /* 0x000000076c000210 */ /* 0x040fe20007ffe0ff */
[C---:B------:R-:W-:Y:S01]  /*7740*/  @P0 IMAD.IADD R6, R108.reuse, 0x1, R5 ;  /* 0x000000016c060824 */ /* 0x040fe200078e0205 */
[----:B------:R3:W2:Y:S02]  /*7750*/  @P0 LDS.128 R96, [R2+0x400] ;  /* 0x0004000002600984 */ /* 0x0006a40000000c00 */
[----:B------:R-:W-:Y:S02]  /*7760*/  @P0 IADD3 R8, PT, PT, R108, R3, RZ ;  /* 0x000000036c080210 */ /* 0x000fe40007ffe0ff */
[----:B------:R3:W1:Y:S04]  /*7770*/  @P0 LDS.128 R104, [R7+0x400] ;  /* 0x0004000007680984 */ /* 0x0006680000000c00 */
[----:B------:R3:W1:Y:S04]  /*7780*/  @P0 LDS.128 R112, [R0+0x400] ;  /* 0x0004000000700984 */ /* 0x0006680000000c00 */
[----:B------:R3:W1:Y:S04]  /*7790*/  @P0 LDS.128 R120, [R5+0x400] ;  /* 0x0004000005780984 */ /* 0x0006680000000c00 */
[----:B------:R3:W1:Y:S04]  /*77a0*/  @P0 LDS.128 R128, [R6+0x400] ;  /* 0x0004000006800984 */ /* 0x0006680000000c00 */
[----:B------:R3:W1:Y:S04]  /*77b0*/  @P0 LDS.128 R136, [R3+0x400] ;  /* 0x0004000003880984 */ /* 0x0006680000000c00 */
[----:B------:R3:W1:Y:S02]  /*77c0*/  @P0 LDS.128 R144, [R8+0x400] ;  /* 0x0004000008900984 */ /* 0x0006640000000c00 */
.L_x_119:
[----:B------:R-:W-:Y:S05]  /*77d0*/  BSYNC B1 ;  /* 0x0000000000017941 */ /* 0x000fea0003800000 */
.L_x_118:
[----:B---3--:R-:W-:Y:S05]  /*77e0*/  VIADD R3, R80, 0x40 ;  /* 0x0000004050037836 */ /* 0x008fea0000000000 */
[----:B------:R-:W-:Y:S04]  /*77f0*/  SHF.R.U32.HI R3, RZ, 0x15, R3 ;  /* 0x00000015ff037819 */ /* 0x000fe80000011603 */
[----:B------:R-:W-:Y:S11]  /*7800*/  LOP3.LUT P0, RZ, R3, 0x3, R162, 0x48, !PT ;  /* 0x0000000303ff7812 */ /* 0x000ff600078048a2 */
[----:B------:R-:W-:Y:S02]  /*7810*/  @!UPT UIADD3 URZ, UPT, UPT, URZ, URZ, URZ ;  /* 0x000000fffffff290 */ /* 0x000fe4000fffe0ff */
[----:B------:R-:W-:Y:S05]  /*7820*/  @!P0 BRA `(.L_x_123) ;  /* 0x0000000000408947 */ /* 0x000fea0003800000 */
[----:B------:R-:W3:Y:S01]  /*7830*/  LDCU.64 UR8, c[0x4][0x70] ;  /* 0x01000e00ff0877ac */ /* 0x000ee20008000a00 */
[----:B------:R-:W-:Y:S01]  /*7840*/  MOV R3, 0x0 ;  /* 0x0000000000037802 */ /* 0x000fe20000000f00 */
[----:B------:R-:W-:Y:S02]  /*7850*/  HFMA2 R12, -RZ, RZ, 0, 5.9604644775390625e-08 ;  /* 0x00000001ff0c7431 */ /* 0x000fe400000001ff */
[----:B------:R-:W-:Y:S02]  /*7860*/  IMAD.MOV.U32 R8, RZ, RZ, 0x192 ;  /* 0x00000192ff087424 */ /* 0x000fe400078e00ff */
[----:B------:R-:W-:Y:S01]  /*7870*/  IMAD.MOV.U32 R13, RZ, RZ, RZ ;  /* 0x000000ffff0d7224 */ /* 0x000fe200078e00ff */
[----:B------:R-:W5:Y:S01]  /*7880*/  LDCU.64 UR6, c[0x4][0x78] ;  /* 0x01000f00ff0677ac */ /* 0x000f620008000a00 */
[----:B------:R-:W1:Y:S01]  /*7890*/  LDC.64 R2, c[0x4][R3] ;  /* 0x0100000003027b82 */ /* 0x000e620000000a00 */
[----:B------:R-:W2:Y:S01]  /*78a0*/  LDCU.64 UR4, c[0x4][0x10] ;  /* 0x01000200ff0477ac */ /* 0x000ea20008000a00 */
[----:B---3--:R-:W-:Y:S01]  /*78b0*/  MOV R5, UR9 ;  /* 0x0000000900057c02 */ /* 0x008fe20008000f00 */
[----:B------:R-:W-:Y:S01]  /*78c0*/  IMAD.U32 R4, RZ, RZ, UR8 ;  /* 0x00000008ff047e24 */ /* 0x000fe2000f8e00ff */
[----:B-----5:R-:W-:Y:S01]  /*78d0*/  MOV R7, UR7 ;  /* 0x0000000700077c02 */ /* 0x020fe20008000f00 */
[----:B------:R-:W-:Y:S01]  /*78e0*/  IMAD.U32 R6, RZ, RZ, UR6 ;  /* 0x00000006ff067e24 */ /* 0x000fe2000f8e00ff */
[----:B--2---:R-:W-:Y:S01]  /*78f0*/  MOV R11, UR5 ;  /* 0x00000005000b7c02 */ /* 0x004fe20008000f00 */
[----:B------:R-:W-:Y:S02]  /*7900*/  IMAD.U32 R10, RZ, RZ, UR4 ;  /* 0x00000004ff0a7e24 */ /* 0x000fe4000f8e00ff */
[----:B------:R-:W-:Y:S07]  /*7910*/  LEPC R20, `(.L_x_123) ;  /* 0x000000001014794e */ /* 0x000fee0000000000 */
[----:B-1--4-:R-:W-:Y:S05]  /*7920*/  CALL.ABS.NOINC R2 ;  /* 0x0000000002007343 */ /* 0x012fea0003c00000 */
.L_x_123:
[----:B------:R-:W-:Y:S05]  /*7930*/  WARPSYNC.ALL ;  /* 0x0000000000007948 */ /* 0x000fea0003800000 */
[----:B------:R-:W-:Y:S01]  /*7940*/  R2UR UR4, R80 ;  /* 0x00000000500472ca */ /* 0x000fe200000e0000 */
[--C-:B----4-:R-:W-:Y:S01]  /*7950*/  HADD2.F32 R82, -RZ, R88.reuse.H0_H0 ;  /* 0x20000058ff527230 */ /* 0x110fe20000004100 */
[----:B------:R-:W-:Y:S01]  /*7960*/  ISETP.NE.AND P6, PT, R176, RZ, PT ;  /* 0x000000ffb000720c */ /* 0x000fe20003fc5270 */
[----:B------:R-:W-:Y:S01]  /*7970*/  HADD2.F32 R83, -RZ, R88.H1_H1 ;  /* 0x30000058ff537230 */ /* 0x000fe20000004100 */
[----:B--2---:R-:W-:Y:S01]  /*7980*/  MOV R0, UR51 ;  /* 0x0000003300007c02 */ /* 0x004fe20008000f00 */
[--C-:B------:R-:W-:Y:S01]  /*7990*/  HADD2.F32 R84, -RZ, R89.reuse.H0_H0 ;  /* 0x20000059ff547230 */ /* 0x100fe20000004100 */
[----:B------:R-:W-:Y:S01]  /*79a0*/  MOV R85, UR37 ;  /* 0x0000002500557c02 */ /* 0x000fe20008000f00 */
[----:B------:R-:W-:Y:S01]  /*79b0*/  HADD2.F32 R86, -RZ, R89.H1_H1 ;  /* 0x30000059ff567230 */ /* 0x000fe20000004100 */
[----:B------:R-:W-:Y:S01]  /*79c0*/  ISETP.NE.AND P0, PT, R170, RZ, PT ;  /* 0x000000ffaa00720c */ /* 0x000fe20003f05270 */
[----:B------:R-:W-:Y:S04]  /*79d0*/  BSSY.RECONVERGENT B0, `(.L_x_124) ;  /* 0x00000fc000007945 */ /* 0x000fe80003800200 */
[----:B------:R-:W2:Y:S02]  /*79e0*/  LDTM.x64 R4, tmem[UR4+0x40] ;  /* 0x00004004000479ee */ /* 0x000ea40008340000 */
[----:B------:R-:W-:Y:S04]  /*79f0*/  @P6 LEA R0, R0, UR48, 0x3 ;  /* 0x0000003000006c11 */ /* 0x000fe8000f8e18ff */
[----:B------:R-:W-:Y:S04]  /*7a00*/  @P6 IADD3 R0, PT, PT, R0, 0x70, RZ ;  /* 0x0000007000006810 */ /* 0x000fe80007ffe0ff */
[----:B------:R-:W-:Y:S01]  /*7a10*/  @P6 PRMT R85, R85, 0x654, R0 ;  /* 0x0000065455556816 */ /* 0x000fe20000000000 */
[C---:B--2---:R-:W-:Y:S01]  /*7a20*/  FMUL R0, R78.reuse, R4 ;  /* 0x000000044e007220 */ /* 0x044fe20000400000 */
[C---:B------:R-:W-:Y:S01]  /*7a30*/  FMUL R2, R78.reuse, R5 ;  /* 0x000000054e027220 */ /* 0x040fe20000400000 */
[C---:B------:R-:W-:Y:S01]  /*7a40*/  FMUL R3, R78.reuse, R6 ;  /* 0x000000064e037220 */ /* 0x040fe20000400000 */
[C---:B------:R-:W-:Y:S01]  /*7a50*/  FMUL R7, R78.reuse, R7 ;  /* 0x000000074e077220 */ /* 0x040fe20000400000 */
[C---:B------:R-:W-:Y:S01]  /*7a60*/  FFMA R0, R81.reuse, R82, R0 ;  /* 0x0000005251007223 */ /* 0x040fe20000000000 */
[C---:B------:R-:W-:Y:S01]  /*7a70*/  FFMA R2, R81.reuse, R83, R2 ;  /* 0x0000005351027223 */ /* 0x040fe20000000002 */
[--C-:B------:R-:W-:Y:S02]  /*7a80*/  HADD2.F32 R83, -RZ, R90.reuse.H0_H0 ;  /* 0x2000005aff537230 */ /* 0x100fe40000004100 */
[C---:B------:R-:W-:Y:S01]  /*7a90*/  FFMA R3, R81.reuse, R84, R3 ;  /* 0x0000005451037223 */ /* 0x040fe20000000003 */
[----:B------:R-:W-:Y:S01]  /*7aa0*/  FFMA R7, R81, R86, R7 ;  /* 0x0000005651077223 */ /* 0x000fe20000000007 */
[----:B------:R-:W-:Y:S01]  /*7ab0*/  FMUL R4, R78, R8 ;  /* 0x000000084e047220 */ /* 0x000fe20000400000 */
[----:B-1----:R-:W-:Y:S01]  /*7ac0*/  F2FP.F16.F32.PACK_AB R92, R2, R0 ;  /* 0x00000000025c723e */ /* 0x002fe200000000ff */
[----:B------:R-:W-:Y:S02]  /*7ad0*/  HADD2.F32 R82, -RZ, R90.H1_H1 ;  /* 0x3000005aff527230 */ /* 0x000fe40000004100 */
[C---:B------:R-:W-:Y:S01]  /*7ae0*/  FMUL R5, R78.reuse, R9 ;  /* 0x000000094e057220 */ /* 0x040fe20000400000 */
[----:B------:R-:W-:Y:S01]  /*7af0*/  F2FP.F16.F32.PACK_AB R93, R7, R3 ;  /* 0x00000003075d723e */ /* 0x000fe200000000ff */
        /* <DEDUP_REMOVED lines=19> */
[----:B------:R1:W-:Y:S01]  /*7c30*/  STS.128 [R178+UR48+0x4400], R92 ;  /* 0x0044005cb2007988 */ /* 0x0003e20008000c30 */
        /* <DEDUP_REMOVED lines=8> */
[C---:B------:R-:W-:Y:S01]  /*7cc0*/  FMUL R14, R78.reuse, R18 ;  /* 0x000000124e0e7220 */ /* 0x040fe20000400000 */
[----:B------:R-:W-:Y:S01]  /*7cd0*/  F2FP.F16.F32.PACK_AB R117, R15, R10 ;  /* 0x0000000a0f75723e */ /* 0x000fe200000000ff */
[C---:B------:R-:W-:Y:S01]  /*7ce0*/  FFMA R12, R81.reuse, R3, R12 ;  /* 0x00000003510c7223 */ /* 0x040fe2000000000c */
[--C-:B------:R-:W-:Y:S02]  /*7cf0*/  HADD2.F32 R3, -RZ, R99.reuse.H0_H0 ;  /* 0x20000063ff037230 */ /* 0x100fe40000004100 */
[C---:B------:R-:W-:Y:S01]  /*7d00*/  FFMA R13, R81.reuse, R0, R13 ;  /* 0x00000000510d7223 */ /* 0x040fe2000000000d */
[----:B------:R-:W-:Y:S02]  /*7d10*/  HADD2.F32 R2, -RZ, R99.H1_H1 ;  /* 0x30000063ff027230 */ /* 0x000fe40000004100 */
[C---:B------:R-:W-:Y:S01]  /*7d20*/  FMUL R19, R78.reuse, R19 ;  /* 0x000000134e137220 */ /* 0x040fe20000400000 */
[--C-:B------:R-:W-:Y:S02]  /*7d30*/  HADD2.F32 R83, -RZ, R104.reuse.H0_H0 ;  /* 0x20000068ff537230 */ /* 0x100fe40000004100 */
[----:B------:R-:W-:Y:S01]  /*7d40*/  FFMA R14, R81, R3, R14 ;  /* 0x00000003510e7223 */ /* 0x000fe2000000000e */
[----:B------:R-:W-:Y:S01]  /*7d50*/  F2FP.F16.F32.PACK_AB R118, R13, R12 ;  /* 0x0000000c0d76723e */ /* 0x000fe200000000ff */
        /* <DEDUP_REMOVED lines=38> */
[C---:B------:R-:W-:Y:S01]  /*7fc0*/  FMUL R31, R78.reuse, R31 ;  /* 0x0000001f4e1f7220 */ /* 0x040fe20000400000 */
[----:B------:R3:W-:Y:S01]  /*7fd0*/  STS.128 [R177+0x4400], R124 ;  /* 0x0044007cb1007388 */ /* 0x0007e20000000c00 */
[--C-:B------:R-:W-:Y:S02]  /*7fe0*/  HADD2.F32 R3, -RZ, R114.reuse.H0_H0 ;  /* 0x20000072ff037230 */ /* 0x100fe40000004100 */
[----:B------:R-:W-:Y:S01]  /*7ff0*/  FFMA R26, R81, R0, R26 ;  /* 0x00000000511a7223 */ /* 0x000fe2000000001a */
[----:B------:R-:W-:Y:S01]  /*8000*/  HADD2.F32 R0, -RZ, R113.H1_H1 ;  /* 0x30000071ff007230 */ /* 0x000fe20000004100 */
[----:B------:R-:W-:Y:S01]  /*8010*/  F2FP.F16.F32.PACK_AB R132, R25, R24 ;  /* 0x000000181984723e */ /* 0x000fe200000000ff */
[C---:B------:R-:W-:Y:S01]  /*8020*/  FMUL R28, R78.reuse, R32 ;  /* 0x000000204e1c7220 */ /* 0x040fe20000400000 */
[----:B------:R-:W-:Y:S02]  /*8030*/  HADD2.F32 R2, -RZ, R114.H1_H1 ;  /* 0x30000072ff027230 */ /* 0x000fe40000004100 */
[C---:B------:R-:W-:Y:S01]  /*8040*/  FMUL R29, R78.reuse, R33 ;  /* 0x000000214e1d7220 */ /* 0x040fe20000400000 */
[--C-:B------:R-:W-:Y:S02]  /*8050*/  HADD2.F32 R83, -RZ, R115.reuse.H0_H0 ;  /* 0x20000073ff537230 */ /* 0x100fe40000004100 */
[C---:B------:R-:W-:Y:S01]  /*8060*/  FFMA R31, R81.reuse, R0, R31 ;  /* 0x00000000511f7223 */ /* 0x040fe2000000001f */
[C---:B------:R-:W-:Y:S01]  /*8070*/  FFMA R28, R81.reuse, R3, R28 ;  /* 0x00000003511c7223 */ /* 0x040fe2000000001c */
[----:B------:R-:W-:Y:S01]  /*8080*/  FFMA R29, R81, R2, R29 ;  /* 0x00000002511d7223 */ /* 0x000fe2000000001d */
[C---:B------:R-:W-:Y:S01]  /*8090*/  FMUL R30, R78.reuse, R34 ;  /* 0x000000224e1e7220 */ /* 0x040fe20000400000 */
[----:B------:R-:W-:Y:S01]  /*80a0*/  HADD2.F32 R82, -RZ, R115.H1_H1 ;  /* 0x30000073ff527230 */ /* 0x000fe20000004100 */
[----:B------:R-:W-:Y:S01]  /*80b0*/  F2FP.F16.F32.PACK_AB R133, R31, R26 ;  /* 0x0000001a1f85723e */ /* 0x000fe200000000ff */
        /* <DEDUP_REMOVED lines=16> */
[----:B-1----:R-:W-:Y:S01]  /*81c0*/  F2FP.F16.F32.PACK_AB R92, R33, R32 ;  /* 0x00000020215c723e */ /* 0x002fe200000000ff */
        /* <DEDUP_REMOVED lines=42> */
[--C-:B------:R-:W-:Y:S02]  /*8470*/  HADD2.F32 R3, -RZ, R136.reuse.H0_H0 ;  /* 0x20000088ff037230 */ /* 0x100fe40000004100 */
[C---:B------:R-:W-:Y:S01]  /*8480*/  FFMA R46, R81.reuse, R83, R46 ;  /* 0x00000053512e7223 */ /* 0x040fe2000000002e */
[C---:B------:R-:W-:Y:S01]  /*8490*/  FMUL R48, R78.reuse, R52 ;  /* 0x000000344e307220 */ /* 0x040fe20000400000 */
        /* <DEDUP_REMOVED lines=17> */
[C---:B------:R-:W-:Y:S01]  /*85b0*/  FFMA R52, R81.reuse, R0, R52 ;  /* 0x0000000051347223 */ /* 0x040fe20000000034 */
[C---:B------:R-:W-:Y:S01]  /*85c0*/  FFMA R53, R81.reuse, R2, R53 ;  /* 0x0000000251357223 */ /* 0x040fe20000000035 */
[----:B------:R-:W-:Y:S02]  /*85d0*/  HADD2.F32 R0, -RZ, R139.H1_H1 ;  /* 0x3000008bff007230 */ /* 0x000fe40000004100 */
[----:B------:R-:W-:Y:S01]  /*85e0*/  FFMA R54, R81, R3, R54 ;  /* 0x0000000351367223 */ /* 0x000fe20000000036 */
[C---:B------:R-:W-:Y:S01]  /*85f0*/  FMUL R59, R78.reuse, R59 ;  /* 0x0000003b4e3b7220 */ /* 0x040fe20000400000 */
[--C-:B------:R-:W-:Y:S02]  /*8600*/  HADD2.F32 R3, -RZ, R144.reuse.H0_H0 ;  /* 0x20000090ff037230 */ /* 0x100fe40000004100 */
[C---:B------:R-:W-:Y:S01]  /*8610*/  FMUL R56, R78.reuse, R60 ;  /* 0x0000003c4e387220 */ /* 0x040fe20000400000 */
[----:B------:R-:W-:Y:S02]  /*8620*/  HADD2.F32 R2, -RZ, R144.H1_H1 ;  /* 0x30000090ff027230 */ /* 0x000fe40000004100 */
[C---:B------:R-:W-:Y:S01]  /*8630*/  FMUL R57, R78.reuse, R61 ;  /* 0x0000003d4e397220 */ /* 0x040fe20000400000 */
[--C-:B------:R-:W-:Y:S01]  /*8640*/  HADD2.F32 R83, -RZ, R145.reuse.H0_H0 ;  /* 0x20000091ff537230 */ /* 0x100fe20000004100 */
[----:B------:R-:W-:Y:S01]  /*8650*/  F2FP.F16.F32.PACK_AB R118, R45, R44 ;  /* 0x0000002c2d76723e */ /* 0x000fe200000000ff */
[C---:B------:R-:W-:Y:S01]  /*8660*/  FMUL R58, R78.reuse, R62 ;  /* 0x0000003e4e3a7220 */ /* 0x040fe20000400000 */
[----:B------:R-:W-:Y:S01]  /*8670*/  F2FP.F16.F32.PACK_AB R119, R51, R46 ;  /* 0x0000002e3377723e */ /* 0x000fe200000000ff */
[C---:B------:R-:W-:Y:S01]  /*8680*/  FFMA R59, R81.reuse, R0, R59 ;  /* 0x00000000513b7223 */ /* 0x040fe2000000003b */
[C---:B------:R-:W-:Y:S01]  /*8690*/  FFMA R56, R81.reuse, R3, R56 ;  /* 0x0000000351387223 */ /* 0x040fe20000000038 */
[----:B------:R-:W-:Y:S02]  /*86a0*/  HADD2.F32 R0, -RZ, R145.H1_H1 ;  /* 0x30000091ff007230 */ /* 0x000fe40000004100 */
[C---:B------:R-:W-:Y:S01]  /*86b0*/  FFMA R57, R81.reuse, R2, R57 ;  /* 0x0000000251397223 */ /* 0x040fe20000000039 */
[----:B------:R1:W-:Y:S01]  /*86c0*/  STS.128 [R183+0x4400], R116 ;  /* 0x00440074b7007388 */ /* 0x0003e20000000c00 */
[C---:B------:R-:W-:Y:S01]  /*86d0*/  FMUL R63, R78.reuse, R63 ;  /* 0x0000003f4e3f7220 */ /* 0x040fe20000400000 */
[--C-:B------:R-:W-:Y:S02]  /*86e0*/  HADD2.F32 R3, -RZ, R146.reuse.H0_H0 ;  /* 0x20000092ff037230 */ /* 0x100fe40000004100 */
[C---:B------:R-:W-:Y:S01]  /*86f0*/  FFMA R58, R81.reuse, R83, R58 ;  /* 0x00000053513a7223 */ /* 0x040fe2000000003a */
        /* <DEDUP_REMOVED lines=8> */
[----:B---3--:R-:W-:Y:S01]  /*8780*/  F2FP.F16.F32.PACK_AB R124, R49, R48 ;  /* 0x00000030317c723e */ /* 0x008fe200000000ff */
[----:B------:R-:W-:Y:S01]  /*8790*/  FFMA R60, R81, R3, R60 ;  /* 0x00000003513c7223 */ /* 0x000fe2000000003c */
[----:B------:R-:W-:Y:S01]  /*87a0*/  F2FP.F16.F32.PACK_AB R125, R55, R50 ;  /* 0x00000032377d723e */ /* 0x000fe200000000ff */
[----:B------:R-:W-:Y:S01]  /*87b0*/  FFMA R61, R81, R2, R61 ;  /* 0x00000002513d7223 */ /* 0x000fe2000000003d */
[----:B------:R-:W-:Y:S01]  /*87c0*/  F2FP.F16.F32.PACK_AB R126, R53, R52 ;  /* 0x00000034357e723e */ /* 0x000fe200000000ff */
[----:B------:R-:W-:Y:S01]  /*87d0*/  FFMA R62, R81, R83, R62 ;  /* 0x00000053513e7223 */ /* 0x000fe2000000003e */
[----:B------:R-:W-:Y:S01]  /*87e0*/  F2FP.F16.F32.PACK_AB R127, R59, R54 ;  /* 0x000000363b7f723e */ /* 0x000fe200000000ff */
[----:B------:R-:W-:Y:S01]  /*87f0*/  FFMA R67, R81, R82, R67 ;  /* 0x0000005251437223 */ /* 0x000fe20000000043 */
[----:B----4-:R-:W-:Y:S02]  /*8800*/  F2FP.F16.F32.PACK_AB R132, R57, R56 ;  /* 0x000000383984723e */ /* 0x010fe400000000ff */
[----:B------:R-:W-:Y:S01]  /*8810*/  F2FP.F16.F32.PACK_AB R133, R63, R58 ;  /* 0x0000003a3f85723e */ /* 0x000fe200000000ff */
[----:B------:R1:W-:Y:S01]  /*8820*/  STS.128 [R174+0x4400], R124 ;  /* 0x0044007cae007388 */ /* 0x0003e20000000c00 */
[----:B------:R-:W-:Y:S02]  /*8830*/  F2FP.F16.F32.PACK_AB R134, R61, R60 ;  /* 0x0000003c3d86723e */ /* 0x000fe400000000ff */
[----:B------:R-:W-:Y:S02]  /*8840*/  F2FP.F16.F32.PACK_AB R135, R67, R62 ;  /* 0x0000003e4387723e */ /* 0x000fe400000000ff */
[----:B------:R-:W-:Y:S02]  /*8850*/  LEA R0, R87, UR48, 0x3 ;  /* 0x0000003057007c11 */ /* 0x000fe4000f8e18ff */
[----:B------:R-:W-:Y:S01]  /*8860*/  @P6 SHF.L.U32 R3, R167, 0x1f, RZ ;  /* 0x0000001fa7036819 */ /* 0x000fe200000006ff */
        /* <DEDUP_REMOVED lines=9> */
[----:B------:R-:W-:Y:S02]  /*8900*/  UIADD3 UR8, UP0, UPT, UR52, 0x680, URZ ;  /* 0x0000068034087890 */ /* 0x000fe4000ff1e0ff */
[----:B------:R-:W-:Y:S02]  /*8910*/  UIADD3 UR5, UPT, UPT, UR41, 0x40, URZ ;  /* 0x0000004029057890 */ /* 0x000fe4000fffe0ff */
[----:B------:R-:W-:Y:S02]  /*8920*/  UIADD3 UR4, UPT, UPT, UR48, 0x4400, URZ ;  /* 0x0000440030047890 */ /* 0x000fe4000fffe0ff */
[----:B------:R-:W-:Y:S01]  /*8930*/  UIADD3.X UR9, UPT, UPT, URZ, UR53, URZ, UP0, !UPT ;  /* 0x00000035ff097290 */ /* 0x000fe200087fe4ff */
[----:B------:R-:W-:Y:S01]  /*8940*/  UMOV UR6, UR42 ;  /* 0x0000002a00067c82 */ /* 0x000fe20008000000 */
[----:B------:R-:W-:Y:S07]  /*8950*/  UMOV UR7, UR36 ;  /* 0x0000002400077c82 */ /* 0x000fee0008000000 */
[----:B------:R2:W-:Y:S01]  /*8960*/  UTMASTG.3D [UR4], [UR8] ;  /* 0x00000004080073b5 */ /* 0x0005e20008010000 */
[----:B------:R0:W-:Y:S01]  /*8970*/  UTMACMDFLUSH ;  /* 0x00000000000079b7 */ /* 0x0001e20000000000 */
[----:B--2---:R-:W-:Y:S04]  /*8980*/  DEPBAR.LE SB0, 0x1 ;  /* 0x000080400000791a */ /* 0x004fe80000000000 */
.L_x_125:
[----:B------:R-:W-:Y:S05]  /*8990*/  BSYNC.RECONVERGENT B0 ;  /* 0x0000000000007941 */ /* 0x000fea0003800200 */
.L_x_124:
[----:B------:R-:W-:Y:S01]  /*89a0*/  BAR.SYNC.DEFER_BLOCKING 0x1, 0x80 ;  /* 0x0042000000007b1d */ /* 0x000fe20000010000 */
[----:B------:R-:W-:Y:S04]  /*89b0*/  UIADD3 UR40, UPT, UPT, UR51, 0x1, URZ ;  /* 0x0000000133287890 */ /* 0x000fe8000fffe0ff */
[----:B------:R-:W-:Y:S04]  /*89c0*/  UISETP.NE.AND UP0, UPT, UR40, 0x4, UPT ;  /* 0x000000042800788c */ /* 0x000fe8000bf05270 */
[----:B------:R-:W-:Y:S01]  /*89d0*/  USEL UR40, UR40, URZ, UP0 ;  /* 0x000000ff28287287 */ /* 0x000fe20008000000 */
[----:B------:R2:W-:Y:S01]  /*89e0*/  @P6 SYNCS.ARRIVE.TRANS64.RED.A1T0 RZ, [R85+URZ], RZ ;  /* 0x000000ff55ff69a7 */ /* 0x0005e200081004ff */
[----:B------:R-:W-:Y:S01]  /*89f0*/  BSSY B1, `(.L_x_126) ;  /* 0x0000020000017945 */ /* 0x000fe20003800000 */
[----:B------:R-:W3:Y:S02]  /*8a00*/  @P6 SYNCS.PHASECHK.TRANS64.TRYWAIT P0, [R0+URZ+0x50], R3 ;  /* 0x00005003000065a7 */ /* 0x000ee400080011ff */
[----:B---3--:R-:W-:Y:S01]  /*8a10*/  @P6 SEL R101, RZ, 0x1, !P0 ;  /* 0x00000001ff656807 */ /* 0x008fe20004000000 */
[----:B--2---:R-:W-:Y:S06]  /*8a20*/  @!P6 BRA `(.L_x_127) ;  /* 0x000000000070e947 */ /* 0x004fec0003800000 */
        /* <DEDUP_REMOVED lines=9> */
[----:B------:R-:W-:Y:S04]  /*8ac0*/  SHF.L.U32 R7, R167, 0x1f, RZ ;  /* 0x0000001fa7077819 */ /* 0x000fe800000006ff */
[----:B------:R-:W2:Y:S02]  /*8ad0*/  SYNCS.PHASECHK.TRANS64.TRYWAIT P0, [R0+URZ+0x50], R7 ;  /* 0x00005007000075a7 */ /* 0x000ea400080011ff */
[----:B--2---:R-:W-:Y:S05]  /*8ae0*/  @!P0 BRA `(.L_x_130) ;  /* 0x00000034007c8947 */ /* 0x004fea0003800000 */
.L_x_129:
[----:B------:R-:W-:Y:S05]  /*8af0*/  BSYNC B0 ;  /* 0x0000000000007941 */ /* 0x000fea0003800000 */
.L_x_128:
        /* <DEDUP_REMOVED lines=15> */
.L_x_127:
[----:B------:R-:W-:Y:S05]  /*8bf0*/  BSYNC B1 ;  /* 0x0000000000017941 */ /* 0x000fea0003800000 */
.L_x_126:
        /* <DEDUP_REMOVED lines=21> */
.L_x_131:
[----:B------:R-:W-:Y:S05]  /*8d50*/  WARPSYNC.ALL ;  /* 0x0000000000007948 */ /* 0x000fea0003800000 */
[----:B------:R-:W-:Y:S01]  /*8d60*/  R2UR UR4, R80 ;  /* 0x00000000500472ca */ /* 0x000fe200000e0000 */
[--C-:B----4-:R-:W-:Y:S01]  /*8d70*/  HADD2.F32 R82, -RZ, R88.reuse.H0_H0 ;  /* 0x20000058ff527230 */ /* 0x110fe20000004100 */
[----:B------:R-:W-:Y:S01]  /*8d80*/  ISETP.NE.AND P6, PT, R176, RZ, PT ;  /* 0x000000ffb000720c */ /* 0x000fe20003fc5270 */
[----:B------:R-:W-:Y:S01]  /*8d90*/  HADD2.F32 R83, -RZ, R88.H1_H1 ;  /* 0x30000058ff537230 */ /* 0x000fe20000004100 */
[----:B------:R-:W-:Y:S01]  /*8da0*/  MOV R3, UR40 ;  /* 0x0000002800037c02 */ /* 0x000fe20008000f00 */
[----:B------:R-:W-:Y:S01]  /*8db0*/  BSSY.RECONVERGENT B0, `(.L_x_132) ;  /* 0x0000100000007945 */ /* 0x000fe20003800200 */
[----:B------:R-:W-:Y:S02]  /*8dc0*/  MOV R84, UR37 ;  /* 0x0000002500547c02 */ /* 0x000fe40008000f00 */
[----:B------:R-:W-:Y:S05]  /*8dd0*/  ISETP.NE.AND P0, PT, R170, RZ, PT ;  /* 0x000000ffaa00720c */ /* 0x000fea0003f05270 */
[----:B------:R-:W3:Y:S02]  /*8de0*/  LDTM.x64 R4, tmem[UR4+0x80] ;  /* 0x00008004000479ee */ /* 0x000ee40008340000 */
[----:B------:R-:W-:Y:S04]  /*8df0*/  @P6 LEA R3, R3, UR48, 0x3 ;  /* 0x0000003003036c11 */ /* 0x000fe8000f8e18ff */
[----:B------:R-:W-:Y:S04]  /*8e00*/  @P6 IADD3 R3, PT, PT, R3, 0x70, RZ ;  /* 0x0000007003036810 */ /* 0x000fe80007ffe0ff */
[----:B------:R-:W-:Y:S01]  /*8e10*/  @P6 PRMT R84, R84, 0x654, R3 ;  /* 0x0000065454546816 */ /* 0x000fe20000000003 */
[C---:B---3--:R-:W-:Y:S01]  /*8e20*/  FMUL R0, R78.reuse, R4 ;  /* 0x000000044e007220 */ /* 0x048fe20000400000 */
[C---:B------:R-:W-:Y:S01]  /*8e30*/  FMUL R3, R78.reuse, R6 ;  /* 0x000000064e037220 */ /* 0x040fe20000400000 */
[C---:B------:R-:W-:Y:S01]  /*8e40*/  FMUL R4, R78.reuse, R8 ;  /* 0x000000084e047220 */ /* 0x040fe20000400000 */
[C---:B------:R-:W-:Y:S01]  /*8e50*/  FMUL R6, R78.reuse, R10 ;  /* 0x0000000a4e067220 */ /* 0x040fe20000400000 */
[C---:B------:R-:W-:Y:S01]  /*8e60*/  FFMA R0, R81.reuse, R82, R0 ;  /* 0x0000005251007223 */ /* 0x040fe20000000000 */
[C---:B------:R-:W-:Y:S01]  /*8e70*/  FMUL R8, R78.reuse, R12 ;  /* 0x0000000c4e087220 */ /* 0x040fe20000400000 */
        /* <DEDUP_REMOVED lines=38> */
[--C-:B------:R-:W-:Y:S02]  /*90e0*/  HADD2.F32 R64, -RZ, R89.reuse.H0_H0 ;  /* 0x20000059ff407230 */ /* 0x100fe40000004100 */
[C---:B------:R-:W-:Y:S01]  /*90f0*/  FMUL R49, R78.reuse, R53 ;  /* 0x000000354e317220 */ /* 0x040fe20000400000 */
[C---:B------:R-:W-:Y:S01]  /*9100*/  FMUL R62, R78.reuse, R66 ;  /* 0x000000424e3e7220 */ /* 0x040fe20000400000 */
[----:B------:R-:W-:Y:S02]  /*9110*/  HADD2.F32 R66, -RZ, R89.H1_H1 ;  /* 0x30000059ff427230 */ /* 0x000fe40000004100 */
[C---:B------:R-:W-:Y:S01]  /*9120*/  FMUL R53, R78.reuse, R57 ;  /* 0x000000394e357220 */ /* 0x040fe20000400000 */
[C---:B------:R-:W-:Y:S01]  /*9130*/  FMUL R7, R78.reuse, R7 ;  /* 0x000000074e077220 */ /* 0x040fe20000400000 */
[C---:B------:R-:W-:Y:S01]  /*9140*/  FMUL R57, R78.reuse, R61 ;  /* 0x0000003d4e397220 */ /* 0x040fe20000400000 */
[----:B------:R-:W-:Y:S01]  /*9150*/  FMUL R61, R78, R65 ;  /* 0x000000414e3d7220 */ /* 0x000fe20000400000 */
[--C-:B------:R-:W-:Y:S02]  /*9160*/  HADD2.F32 R65, -RZ, R90.reuse.H0_H0 ;  /* 0x2000005aff417230 */ /* 0x100fe40000004100 */
[C---:B------:R-:W-:Y:S01]  /*9170*/  FFMA R2, R81.reuse, R83, R2 ;  /* 0x0000005351027223 */ /* 0x040fe20000000002 */
[C---:B------:R-:W-:Y:S01]  /*9180*/  FFMA R3, R81.reuse, R64, R3 ;  /* 0x0000004051037223 */ /* 0x040fe20000000003 */
[----:B------:R-:W-:Y:S02]  /*9190*/  HADD2.F32 R64, -RZ, R90.H1_H1 ;  /* 0x3000005aff407230 */ /* 0x000fe40000004100 */
[C---:B------:R-:W-:Y:S01]  /*91a0*/  FFMA R7, R81.reuse, R66, R7 ;  /* 0x0000004251077223 */ /* 0x040fe20000000007 */
[----:B------:R-:W-:Y:S01]  /*91b0*/  FFMA R4, R81, R65, R4 ;  /* 0x0000004151047223 */ /* 0x000fe20000000004 */
[--C-:B------:R-:W-:Y:S01]  /*91c0*/  HADD2.F32 R65, -RZ, R91.reuse.H0_H0 ;  /* 0x2000005bff417230 */ /* 0x100fe20000004100 */
[----:B-1----:R-:W-:Y:S01]  /*91d0*/  F2FP.F16.F32.PACK_AB R92, R2, R0 ;  /* 0x00000000025c723e */ /* 0x002fe200000000ff */
[----:B------:R-:W-:Y:S01]  /*91e0*/  HADD2.F32 R0, -RZ, R91.H1_H1 ;  /* 0x3000005bff007230 */ /* 0x000fe20000004100 */
[----:B------:R-:W-:Y:S01]  /*91f0*/  F2FP.F16.F32.PACK_AB R93, R7, R3 ;  /* 0x00000003075d723e */ /* 0x000fe200000000ff */
[--C-:B--2---:R-:W-:Y:S02]  /*9200*/  HADD2.F32 R3, -RZ, R96.reuse.H0_H0 ;  /* 0x20000060ff037230 */ /* 0x104fe40000004100 */
[C---:B------:R-:W-:Y:S01]  /*9210*/  FMUL R11, R78.reuse, R11 ;  /* 0x0000000b4e0b7220 */ /* 0x040fe20000400000 */
[----:B------:R-:W-:Y:S02]  /*9220*/  HADD2.F32 R2, -RZ, R96.H1_H1 ;  /* 0x30000060ff027230 */ /* 0x000fe40000004100 */
[C---:B------:R-:W-:Y:S01]  /*9230*/  FFMA R5, R81.reuse, R64, R5 ;  /* 0x0000004051057223 */ /* 0x040fe20000000005 */
[C---:B------:R-:W-:Y:S01]  /*9240*/  FFMA R6, R81.reuse, R65, R6 ;  /* 0x0000004151067223 */ /* 0x040fe20000000006 */
[C---:B------:R-:W-:Y:S01]  /*9250*/  FFMA R11, R81.reuse, R0, R11 ;  /* 0x00000000510b7223 */ /* 0x040fe2000000000b */
[--C-:B------:R-:W-:Y:S02]  /*9260*/  HADD2.F32 R0, -RZ, R97.reuse.H0_H0 ;  /* 0x20000061ff007230 */ /* 0x100fe40000004100 */
[C---:B------:R-:W-:Y:S01]  /*9270*/  FFMA R8, R81.reuse, R3, R8 ;  /* 0x0000000351087223 */ /* 0x040fe20000000008 */
[--C-:B------:R-:W-:Y:S02]  /*9280*/  HADD2.F32 R3, -RZ, R98.reuse.H0_H0 ;  /* 0x20000062ff037230 */ /* 0x100fe40000004100 */
[C---:B------:R-:W-:Y:S01]  /*9290*/  FFMA R9, R81.reuse, R2, R9 ;  /* 0x0000000251097223 */ /* 0x040fe20000000009 */
[----:B------:R-:W-:Y:S02]  /*92a0*/  HADD2.F32 R2, -RZ, R97.H1_H1 ;  /* 0x30000061ff027230 */ /* 0x000fe40000004100 */
[C---:B------:R-:W-:Y:S01]  /*92b0*/  FMUL R15, R78.reuse, R15 ;  /* 0x0000000f4e0f7220 */ /* 0x040fe20000400000 */
[----:B------:R-:W-:Y:S01]  /*92c0*/  FFMA R10, R81, R0, R10 ;  /* 0x00000000510a7223 */ /* 0x000fe2000000000a */
[----:B------:R-:W-:Y:S01]  /*92d0*/  HADD2.F32 R0, -RZ, R98.H1_H1 ;  /* 0x30000062ff007230 */ /* 0x000fe20000004100 */
[----:B------:R-:W-:Y:S01]  /*92e0*/  F2FP.F16.F32.PACK_AB R94, R5, R4 ;  /* 0x00000004055e723e */ /* 0x000fe200000000ff */
[--C-:B------:R-:W-:Y:S02]  /*92f0*/  HADD2.F32 R5, -RZ, R104.reuse.H0_H0 ;  /* 0x20000068ff057230 */ /* 0x100fe40000004100 */
[C---:B------:R-:W-:Y:S01]  /*9300*/  FFMA R15, R81.reuse, R2, R15 ;  /* 0x00000002510f7223 */ /* 0x040fe2000000000f */
[--C-:B------:R-:W-:Y:S02]  /*9310*/  HADD2.F32 R2, -RZ, R99.reuse.H1_H1 ;  /* 0x30000063ff027230 */ /* 0x100fe40000004100 */
[C---:B------:R-:W-:Y:S01]  /*9320*/  FFMA R12, R81.reuse, R3, R12 ;  /* 0x00000003510c7223 */ /* 0x040fe2000000000c */
[----:B------:R-:W-:Y:S02]  /*9330*/  HADD2.F32 R3, -RZ, R99.H0_H0 ;  /* 0x20000063ff037230 */ /* 0x000fe40000004100 */
[C---:B------:R-:W-:Y:S01]  /*9340*/  FMUL R19, R78.reuse, R19 ;  /* 0x000000134e137220 */ /* 0x040fe20000400000 */
[----:B------:R-:W-:Y:S02]  /*9350*/  HADD2.F32 R4, -RZ, R107.H1_H1 ;  /* 0x3000006bff047230 */ /* 0x000fe40000004100 */
[C---:B------:R-:W-:Y:S01]  /*9360*/  FFMA R13, R81.reuse, R0, R13 ;  /* 0x00000000510d7223 */ /* 0x040fe2000000000d */
[----:B------:R-:W-:Y:S02]  /*9370*/  HADD2.F32 R0, -RZ, R104.H1_H1 ;  /* 0x30000068ff007230 */ /* 0x000fe40000004100 */
[C---:B------:R-:W-:Y:S01]  /*9380*/  FFMA R14, R81.reuse, R3, R14 ;  /* 0x00000003510e7223 */ /* 0x040fe2000000000e */
[--C-:B------:R-:W-:Y:S02]  /*9390*/  HADD2.F32 R3, -RZ, R106.reuse.H0_H0 ;  /* 0x2000006aff037230 */ /* 0x100fe40000004100 */
[C---:B------:R-:W-:Y:S01]  /*93a0*/  FFMA R19, R81.reuse, R2, R19 ;  /* 0x0000000251137223 */ /* 0x040fe20000000013 */
[----:B------:R-:W-:Y:S02]  /*93b0*/  HADD2.F32 R2, -RZ, R105.H0_H0 ;  /* 0x20000069ff027230 */ /* 0x000fe40000004100 */
[C---:B------:R-:W-:Y:S01]  /*93c0*/  FFMA R16, R81.reuse, R5, R16 ;  /* 0x0000000551107223 */ /* 0x040fe20000000010 */
[----:B------:R-:W-:Y:S02]  /*93d0*/  HADD2.F32 R5, -RZ, R107.H0_H0 ;  /* 0x2000006bff057230 */ /* 0x000fe40000004100 */
[C---:B------:R-:W-:Y:S01]  /*93e0*/  FFMA R17, R81.reuse, R0, R17 ;  /* 0x0000000051117223 */ /* 0x040fe20000000011 */
[----:B------:R-:W-:Y:S02]  /*93f0*/  HADD2.F32 R0, -RZ, R105.H1_H1 ;  /* 0x30000069ff007230 */ /* 0x000fe40000004100 */
[C---:B------:R-:W-:Y:S01]  /*9400*/  FMUL R23, R78.reuse, R23 ;  /* 0x000000174e177220 */ /* 0x040fe20000400000 */
[C---:B------:R-:W-:Y:S01]  /*9410*/  FFMA R18, R81.reuse, R2, R18 ;  /* 0x0000000251127223 */ /* 0x040fe20000000012 */
[----:B------:R-:W-:Y:S02]  /*9420*/  HADD2.F32 R2, -RZ, R106.H1_H1 ;  /* 0x3000006aff027230 */ /* 0x000fe40000004100 */
[C---:B------:R-:W-:Y:S01]  /*9430*/  FMUL R27, R78.reuse, R27 ;  /* 0x0000001b4e1b7220 */ /* 0x040fe20000400000 */
[C---:B------:R-:W-:Y:S01]  /*9440*/  FFMA R23, R81.reuse, R0, R23 ;  /* 0x0000000051177223 */ /* 0x040fe20000000017 */
[----:B------:R-:W-:Y:S02]  /*9450*/  HADD2.F32 R0, -RZ, R112.H0_H0 ;  /* 0x20000070ff007230 */ /* 0x000fe40000004100 */
[C---:B------:R-:W-:Y:S01]  /*9460*/  FFMA R20, R81.reuse, R3, R20 ;  /* 0x0000000351147223 */ /* 0x040fe20000000014 */
[----:B------:R-:W-:Y:S02]  /*9470*/  HADD2.F32 R3, -RZ, R114.H0_H0 ;  /* 0x20000072ff037230 */ /* 0x000fe40000004100 */
[C---:B------:R-:W-:Y:S01]  /*9480*/  FFMA R21, R81.reuse, R2, R21 ;  /* 0x0000000251157223 */ /* 0x040fe20000000015 */
[C---:B------:R-:W-:Y:S01]  /*9490*/  FFMA R22, R81.reuse, R5, R22 ;  /* 0x0000000551167223 */ /* 0x040fe20000000016 */
[C---:B------:R-:W-:Y:S01]  /*94a0*/  FFMA R27, R81.reuse, R4, R27 ;  /* 0x00000004511b7223 */ /* 0x040fe2000000001b */
[C---:B------:R-:W-:Y:S01]  /*94b0*/  FFMA R24, R81.reuse, R0, R24 ;  /* 0x0000000051187223 */ /* 0x040fe20000000018 */
[----:B------:R-:W-:Y:S02]  /*94c0*/  HADD2.F32 R2, -RZ, R112.H1_H1 ;  /* 0x30000070ff027230 */ /* 0x000fe40000004100 */
[C---:B------:R-:W-:Y:S01]  /*94d0*/  FMUL R31, R78.reuse, R31 ;  /* 0x0000001f4e1f7220 */ /* 0x040fe20000400000 */
[----:B------:R-:W-:Y:S02]  /*94e0*/  HADD2.F32 R0, -RZ, R113.H0_H0 ;  /* 0x20000071ff007230 */ /* 0x000fe40000004100 */
[C---:B------:R-:W-:Y:S01]  /*94f0*/  FMUL R35, R78.reuse, R35 ;  /* 0x000000234e237220 */ /* 0x040fe20000400000 */
[----:B------:R-:W-:Y:S02]  /*9500*/  HADD2.F32 R5, -RZ, R115.H0_H0 ;  /* 0x20000073ff057230 */ /* 0x000fe40000004100 */
[C---:B------:R-:W-:Y:S01]  /*9510*/  FFMA R25, R81.reuse, R2, R25 ;  /* 0x0000000251197223 */ /* 0x040fe20000000019 */
[----:B------:R-:W-:Y:S02]  /*9520*/  HADD2.F32 R2, -RZ, R114.H1_H1 ;  /* 0x30000072ff027230 */ /* 0x000fe40000004100 */
[----:B------:R-:W-:Y:S01]  /*9530*/  FFMA R26, R81, R0, R26 ;  /* 0x00000000511a7223 */ /* 0x000fe2000000001a */
[----:B------:R-:W-:Y:S02]  /*9540*/  HADD2.F32 R0, -RZ, R113.H1_H1 ;  /* 0x30000071ff007230 */ /* 0x000fe40000004100 */
[C---:B------:R-:W-:Y:S01]  /*9550*/  FMUL R39, R78.reuse, R39 ;  /* 0x000000274e277220 */ /* 0x040fe20000400000 */
[----:B------:R-:W-:Y:S01]  /*9560*/  HADD2.F32 R4, -RZ, R115.H1_H1 ;  /* 0x30000073ff047230 */ /* 0x000fe20000004100 */
[----:B------:R-:W-:Y:S01]  /*9570*/  F2FP.F16.F32.PACK_AB R95, R11, R6 ;  /* 0x000000060b5f723e */ /* 0x000fe200000000ff */
[C---:B------:R-:W-:Y:S01]  /*9580*/  FMUL R43, R78.reuse, R43 ;  /* 0x0000002b4e2b7220 */ /* 0x040fe20000400000 */
[C---:B------:R-:W-:Y:S01]  /*9590*/  FFMA R31, R81.reuse, R0, R31 ;  /* 0x00000000511f7223 */ /* 0x040fe2000000001f */
[--C-:B------:R-:W-:Y:S02]  /*95a0*/  HADD2.F32 R0, -RZ, R120.reuse.H0_H0 ;  /* 0x20000078ff007230 */ /* 0x100fe40000004100 */
[C---:B------:R-:W-:Y:S01]  /*95b0*/  FFMA R28, R81.reuse, R3, R28 ;  /* 0x00000003511c7223 */ /* 0x040fe2000000001c */
[----:B------:R1:W-:Y:S01]  /*95c0*/  STS.128 [R178+UR48+0x8400], R92 ;  /* 0x0084005cb2007988 */ /* 0x0003e20008000c30 */
[C---:B------:R-:W-:Y:S01]  /*95d0*/  FFMA R29, R81.reuse, R2, R29 ;  /* 0x00000002511d7223 */ /* 0x040fe2000000001d */
[C---:B------:R-:W-:Y:S01]  /*95e0*/  FFMA R30, R81.reuse, R5, R30 ;  /* 0x00000005511e7223 */ /* 0x040fe2000000001e */
[C---:B------:R-:W-:Y:S01]  /*95f0*/  FFMA R35, R81.reuse, R4, R35 ;  /* 0x0000000451237223 */ /* 0x040fe20000000023 */
[----:B------:R-:W-:Y:S02]  /*9600*/  HADD2.F32 R2, -RZ, R120.H1_H1 ;  /* 0x30000078ff027230 */ /* 0x000fe40000004100 */
[----:B------:R-:W-:Y:S01]  /*9610*/  FFMA R32, R81, R0, R32 ;  /* 0x0000000051207223 */ /* 0x000fe20000000020 */
[--C-:B------:R-:W-:Y:S01]  /*9620*/  HADD2.F32 R3, -RZ, R121.reuse.H0_H0 ;  /* 0x20000079ff037230 */ /* 0x100fe20000004100 */
[----:B------:R-:W-:Y:S01]  /*9630*/  F2FP.F16.F32.PACK_AB R8, R9, R8 ;  /* 0x000000080908723e */ /* 0x000fe200000000ff */
[----:B------:R-:W-:Y:S02]  /*9640*/  HADD2.F32 R0, -RZ, R121.H1_H1 ;  /* 0x30000079ff007230 */ /* 0x000fe40000004100 */
[C---:B------:R-:W-:Y:S01]  /*9650*/  FFMA R33, R81.reuse, R2, R33 ;  /* 0x0000000251217223 */ /* 0x040fe20000000021 */
[--C-:B------:R-:W-:Y:S02]  /*9660*/  HADD2.F32 R5, -RZ, R123.reuse.H0_H0 ;  /* 0x2000007bff057230 */ /* 0x100fe40000004100 */
[C---:B------:R-:W-:Y:S01]  /*9670*/  FFMA R34, R81.reuse, R3, R34 ;  /* 0x0000000351227223 */ /* 0x040fe20000000022 */
[--C-:B------:R-:W-:Y:S02]  /*9680*/  HADD2.F32 R3, -RZ, R122.reuse.H0_H0 ;  /* 0x2000007aff037230 */ /* 0x100fe40000004100 */
[----:B------:R-:W-:Y:S01]  /*9690*/  FFMA R39, R81, R0, R39 ;  /* 0x0000000051277223 */ /* 0x000fe20000000027 */
[----:B------:R-:W-:Y:S01]  /*96a0*/  HADD2.F32 R0, -RZ, R122.H1_H1 ;  /* 0x3000007aff007230 */ /* 0x000fe20000004100 */
[----:B------:R-:W-:Y:S01]  /*96b0*/  F2FP.F16.F32.PACK_AB R9, R15, R10 ;  /* 0x0000000a0f09723e */ /* 0x000fe200000000ff */
[----:B------:R-:W-:Y:S02]  /*96c0*/  HADD2.F32 R2, -RZ, R123.H1_H1 ;  /* 0x3000007bff027230 */ /* 0x000fe40000004100 */
[C---:B------:R-:W-:Y:S01]  /*96d0*/  FFMA R36, R81.reuse, R3, R36 ;  /* 0x0000000351247223 */ /* 0x040fe20000000024 */
[--C-:B------:R-:W-:Y:S02]  /*96e0*/  HADD2.F32 R3, -RZ, R129.reuse.H0_H0 ;  /* 0x20000081ff037230 */ /* 0x100fe40000004100 */
[C---:B------:R-:W-:Y:S01]  /*96f0*/  FFMA R37, R81.reuse, R0, R37 ;  /* 0x0000000051257223 */ /* 0x040fe20000000025 */
[C---:B------:R-:W-:Y:S01]  /*9700*/  FFMA R38, R81.reuse, R5, R38 ;  /* 0x0000000551267223 */ /* 0x040fe20000000026 */
[--C-:B------:R-:W-:Y:S02]  /*9710*/  HADD2.F32 R0, -RZ, R128.reuse.H0_H0 ;  /* 0x20000080ff007230 */ /* 0x100fe40000004100 */
[----:B------:R-:W-:Y:S01]  /*9720*/  FFMA R43, R81, R2, R43 ;  /* 0x00000002512b7223 */ /* 0x000fe2000000002b */
[----:B------:R-:W-:Y:S01]  /*9730*/  HADD2.F32 R2, -RZ, R128.H1_H1 ;  /* 0x30000080ff027230 */ /* 0x000fe20000004100 */
[----:B------:R-:W-:Y:S01]  /*9740*/  F2FP.F16.F32.PACK_AB R10, R13, R12 ;  /* 0x0000000c0d0a723e */ /* 0x000fe200000000ff */
[C---:B------:R-:W-:Y:S01]  /*9750*/  FMUL R47, R78.reuse, R47 ;  /* 0x0000002f4e2f7220 */ /* 0x040fe20000400000 */
[----:B------:R-:W-:Y:S01]  /*9760*/  F2FP.F16.F32.PACK_AB R11, R19, R14 ;  /* 0x0000000e130b723e */ /* 0x000fe200000000ff */
[C---:B------:R-:W-:Y:S01]  /*9770*/  FFMA R40, R81.reuse, R0, R40 ;  /* 0x0000000051287223 */ /* 0x040fe20000000028 */
[----:B------:R-:W-:Y:S02]  /*9780*/  HADD2.F32 R0, -RZ, R129.H1_H1 ;  /* 0x30000081ff007230 */ /* 0x000fe40000004100 */
[C---:B------:R-:W-:Y:S01]  /*9790*/  FFMA R41, R81.reuse, R2, R41 ;  /* 0x0000000251297223 */ /* 0x040fe20000000029 */
[----:B------:R-:W-:Y:S01]  /*97a0*/  FFMA R42, R81, R3, R42 ;  /* 0x00000003512a7223 */ /* 0x000fe2000000002a */
[----:B------:R1:W-:Y:S01]  /*97b0*/  STS.128 [R180+0x8400], R8 ;  /* 0x00840008b4007388 */ /* 0x0003e20000000c00 */
[--C-:B------:R-:W-:Y:S01]  /*97c0*/  HADD2.F32 R3, -RZ, R130.reuse.H0_H0 ;  /* 0x20000082ff037230 */ /* 0x100fe20000004100 */
[----:B------:R-:W-:Y:S01]  /*97d0*/  F2FP.F16.F32.PACK_AB R16, R17, R16 ;  /* 0x000000101110723e */ /* 0x000fe200000000ff */
[----:B------:R-:W-:Y:S01]  /*97e0*/  HADD2.F32 R2, -RZ, R130.H1_H1 ;  /* 0x30000082ff027230 */ /* 0x000fe20000004100 */
[----:B------:R-:W-:Y:S01]  /*97f0*/  F2FP.F16.F32.PACK_AB R17, R23, R18 ;  /* 0x000000121711723e */ /* 0x000fe200000000ff */
[----:B------:R-:W-:Y:S01]  /*9800*/  FFMA R47, R81, R0, R47 ;  /* 0x00000000512f7223 */ /* 0x000fe2000000002f */
[--C-:B------:R-:W-:Y:S01]  /*9810*/  HADD2.F32 R5, -RZ, R131.reuse.H0_H0 ;  /* 0x20000083ff057230 */ /* 0x100fe20000004100 */
[----:B------:R-:W-:Y:S01]  /*9820*/  F2FP.F16.F32.PACK_AB R18, R21, R20 ;  /* 0x000000141512723e */ /* 0x000fe200000000ff */
[----:B------:R-:W-:Y:S01]  /*9830*/  HADD2.F32 R0, -RZ, R131.H1_H1 ;  /* 0x30000083ff007230 */ /* 0x000fe20000004100 */
[----:B------:R-:W-:Y:S01]  /*9840*/  F2FP.F16.F32.PACK_AB R19, R27, R22 ;  /* 0x000000161b13723e */ /* 0x000fe200000000ff */
[C---:B------:R-:W-:Y:S01]  /*9850*/  FMUL R51, R78.reuse, R51 ;  /* 0x000000334e337220 */ /* 0x040fe20000400000 */
[C---:B------:R-:W-:Y:S01]  /*9860*/  FFMA R44, R81.reuse, R3, R44 ;  /* 0x00000003512c7223 */ /* 0x040fe2000000002c */
[C---:B------:R-:W-:Y:S01]  /*9870*/  FFMA R45, R81.reuse, R2, R45 ;  /* 0x00000002512d7223 */ /* 0x040fe2000000002d */
[C---:B------:R-:W-:Y:S01]  /*9880*/  FFMA R46, R81.reuse, R5, R46 ;  /* 0x00000005512e7223 */ /* 0x040fe2000000002e */
[----:B------:R1:W-:Y:S01]  /*9890*/  STS.128 [R177+0x8400], R16 ;  /* 0x00840010b1007388 */ /* 0x0003e20000000c00 */
[----:B------:R-:W-:Y:S01]  /*98a0*/  FFMA R51, R81, R0, R51 ;  /* 0x0000000051337223 */ /* 0x000fe20000000033 */
[--C-:B------:R-:W-:Y:S01]  /*98b0*/  HADD2.F32 R3, -RZ, R136.reuse.H0_H0 ;  /* 0x20000088ff037230 */ /* 0x100fe20000004100 */
[----:B------:R-:W-:Y:S01]  /*98c0*/  F2FP.F16.F32.PACK_AB R24, R25, R24 ;  /* 0x000000181918723e */ /* 0x000fe200000000ff */
[----:B------:R-:W-:Y:S01]  /*98d0*/  HADD2.F32 R0, -RZ, R136.H1_H1 ;  /* 0x30000088ff007230 */ /* 0x000fe20000004100 */
[----:B------:R-:W-:Y:S01]  /*98e0*/  F2FP.F16.F32.PACK_AB R25, R31, R26 ;  /* 0x0000001a1f19723e */ /* 0x000fe200000000ff */
        /* <DEDUP_REMOVED lines=16> */
[----:B------:R-:W-:Y:S01]  /*99f0*/  FFMA R52, R81, R0, R52 ;  /* 0x0000000051347223 */ /* 0x000fe20000000034 */
[----:B------:R-:W-:Y:S01]  /*9a00*/  F2FP.F16.F32.PACK_AB R35, R43, R38 ;  /* 0x000000262b23723e */ /* 0x000fe200000000ff */
[C---:B------:R-:W-:Y:S01]  /*9a10*/  FFMA R53, R81.reuse, R2, R53 ;  /* 0x0000000251357223 */ /* 0x040fe20000000035 */
[----:B------:R-:W-:Y:S01]  /*9a20*/  FFMA R54, R81, R3, R54 ;  /* 0x0000000351367223 */ /* 0x000fe20000000036 */
[----:B------:R-:W-:Y:S01]  /*9a30*/  HADD2.F32 R0, -RZ, R139.H1_H1 ;  /* 0x3000008bff007230 */ /* 0x000fe20000004100 */
[----:B------:R-:W-:Y:S01]  /*9a40*/  F2FP.F16.F32.PACK_AB R40, R41, R40 ;  /* 0x000000282928723e */ /* 0x000fe200000000ff */
[----:B------:R1:W-:Y:S01]  /*9a50*/  STS.128 [R175+0x8400], R32 ;  /* 0x00840020af007388 */ /* 0x0003e20000000c00 */
[C---:B------:R-:W-:Y:S01]  /*9a60*/  FMUL R59, R78.reuse, R59 ;  /* 0x0000003b4e3b7220 */ /* 0x040fe20000400000 */
[--C-:B------:R-:W-:Y:S01]  /*9a70*/  HADD2.F32 R3, -RZ, R144.reuse.H0_H0 ;  /* 0x20000090ff037230 */ /* 0x100fe20000004100 */
[----:B------:R-:W-:Y:S01]  /*9a80*/  F2FP.F16.F32.PACK_AB R41, R47, R42 ;  /* 0x0000002a2f29723e */ /* 0x000fe200000000ff */
[----:B------:R-:W-:Y:S01]  /*9a90*/  HADD2.F32 R2, -RZ, R144.H1_H1 ;  /* 0x30000090ff027230 */ /* 0x000fe20000004100 */
[----:B------:R-:W-:Y:S01]  /*9aa0*/  F2FP.F16.F32.PACK_AB R42, R45, R44 ;  /* 0x0000002c2d2a723e */ /* 0x000fe200000000ff */
[--C-:B------:R-:W-:Y:S01]  /*9ab0*/  HADD2.F32 R5, -RZ, R145.reuse.H0_H0 ;  /* 0x20000091ff057230 */ /* 0x100fe20000004100 */
        /* <DEDUP_REMOVED lines=8> */
[----:B------:R-:W-:Y:S01]  /*9b40*/  FFMA R58, R81, R5, R58 ;  /* 0x00000005513a7223 */ /* 0x000fe2000000003a */
[----:B------:R-:W-:Y:S01]  /*9b50*/  HADD2.F32 R2, -RZ, R146.H1_H1 ;  /* 0x30000092ff027230 */ /* 0x000fe20000004100 */
[----:B------:R-:W-:Y:S01]  /*9b60*/  F2FP.F16.F32.PACK_AB R48, R49, R48 ;  /* 0x000000303130723e */ /* 0x000fe200000000ff */
[--C-:B------:R-:W-:Y:S01]  /*9b70*/  HADD2.F32 R5, -RZ, R147.reuse.H0_H0 ;  /* 0x20000093ff057230 */ /* 0x100fe20000004100 */
[----:B------:R-:W-:Y:S01]  /*9b80*/  F2FP.F16.F32.PACK_AB R49, R55, R50 ;  /* 0x000000323731723e */ /* 0x000fe200000000ff */
[----:B------:R-:W-:Y:S02]  /*9b90*/  HADD2.F32 R4, -RZ, R147.H1_H1 ;  /* 0x30000093ff047230 */ /* 0x000fe40000004100 */
[----:B------:R-:W-:Y:S01]  /*9ba0*/  FFMA R63, R81, R0, R63 ;  /* 0x00000000513f7223 */ /* 0x000fe2000000003f */
[----:B------:R-:W-:Y:S01]  /*9bb0*/  FMUL R67, R78, R67 ;  /* 0x000000434e437220 */ /* 0x000fe20000400000 */
[----:B------:R-:W-:Y:S01]  /*9bc0*/  F2FP.F16.F32.PACK_AB R50, R53, R52 ;  /* 0x000000343532723e */ /* 0x000fe200000000ff */
[----:B------:R-:W-:Y:S01]  /*9bd0*/  FFMA R60, R81, R3, R60 ;  /* 0x00000003513c7223 */ /* 0x000fe2000000003c */
[----:B------:R-:W-:Y:S01]  /*9be0*/  F2FP.F16.F32.PACK_AB R51, R59, R54 ;  /* 0x000000363b33723e */ /* 0x000fe200000000ff */
[C---:B------:R-:W-:Y:S01]  /*9bf0*/  FFMA R61, R81.reuse, R2, R61 ;  /* 0x00000002513d7223 */ /* 0x040fe2000000003d */
[C---:B------:R-:W-:Y:S01]  /*9c00*/  FFMA R62, R81.reuse, R5, R62 ;  /* 0x00000005513e7223 */ /* 0x040fe2000000003e */
[----:B------:R-:W-:Y:S01]  /*9c10*/  FFMA R67, R81, R4, R67 ;  /* 0x0000000451437223 */ /* 0x000fe20000000043 */
[----:B------:R-:W-:Y:S01]  /*9c20*/  F2FP.F16.F32.PACK_AB R56, R57, R56 ;  /* 0x000000383938723e */ /* 0x000fe200000000ff */
[----:B------:R1:W-:Y:S01]  /*9c30*/  STS.128 [R174+0x8400], R48 ;  /* 0x00840030ae007388 */ /* 0x0003e20000000c00 */
[----:B------:R-:W-:Y:S02]  /*9c40*/  F2FP.F16.F32.PACK_AB R57, R63, R58 ;  /* 0x0000003a3f39723e */ /* 0x000fe400000000ff */
        /* <DEDUP_REMOVED lines=22> */
.L_x_133:
[----:B------:R-:W-:Y:S05]  /*9db0*/  BSYNC.RECONVERGENT B0 ;  /* 0x0000000000007941 */ /* 0x000fea0003800200 */
.L_x_132:
        /* <DEDUP_REMOVED lines=13> */
[----:B-1----:R-:W-:Y:S04]  /*9e90*/  @P1 IADD3 R9, PT, PT, R87, UR48, RZ ;  /* 0x0000003057091c10 */ /* 0x002fe8000fffe0ff */
[----:B------:R-:W-:Y:S01]  /*9ea0*/  @P1 IADD3 R7, PT, PT, R102, R9, RZ ;  /* 0x0000000966071210 */ /* 0x000fe20007ffe0ff */
[--C-:B------:R-:W-:Y:S02]  /*9eb0*/  @P1 IMAD.IADD R5, R100, 0x1, R9.reuse ;  /* 0x0000000164051824 */ /* 0x100fe400078e0209 */
[----:B------:R-:W-:Y:S01]  /*9ec0*/  @P1 IMAD.IADD R2, R108, 0x1, R9 ;  /* 0x000000016c021824 */ /* 0x000fe200078e0209 */
[----:B------:R-:W-:Y:S06]  /*9ed0*/  @P0 BRA `(.L_x_137) ;  /* 0x00000000000c0947 */ /* 0x000fec0003800000 */
[----:B------:R-:W-:Y:S04]  /*9ee0*/  SHF.L.U32 R0, R167, 0x1f, RZ ;  /* 0x0000001fa7007819 */ /* 0x000fe800000006ff */
[----:B------:R-:W1:Y:S02]  /*9ef0*/  SYNCS.PHASECHK.TRANS64.TRYWAIT P0, [R3+URZ+0x50], R0 ;  /* 0x00005000030075a7 */ /* 0x000e6400080011ff */
[----:B-1----:R-:W-:Y:S05]  /*9f00*/  @!P0 BRA `(.L_x_138) ;  /* 0x0000002000888947 */ /* 0x002fea0003800000 */
.L_x_137:
[----:B------:R-:W-:Y:S05]  /*9f10*/  BSYNC B0 ;  /* 0x0000000000007941 */ /* 0x000fea0003800000 */
.L_x_136:
[----:B------:R-:W-:Y:S11]  /*9f20*/  ISETP.NE.AND P0, PT, R103, RZ, PT ;  /* 0x000000ff6700720c */ /* 0x000ff60003f05270 */
[----:B------:R-:W-:Y:S02]  /*9f30*/  @!UPT UIADD3 URZ, UPT, UPT, URZ, URZ, URZ ;  /* 0x000000fffffff290 */ /* 0x000fe4000fffe0ff */
[----:B------:R2:W3:Y:S01]  /*9f40*/  @P0 LDS.128 R88, [R87+UR48+0x400] ;  /* 0x0004003057580984 */ /* 0x0004e20008000c00 */
[----:B-1----:R-:W-:Y:S01]  /*9f50*/  @P0 IMAD.IADD R3, R102, 0x1, R5 ;  /* 0x0000000166030824 */ /* 0x002fe200078e0205 */
[C---:B------:R-:W-:Y:S01]  /*9f60*/  @P0 IADD3 R4, PT, PT, R108.reuse, R5, RZ ;  /* 0x000000056c040210 */ /* 0x040fe20007ffe0ff */
[C---:B------:R-:W-:Y:S01]  /*9f70*/  @P0 IMAD.IADD R0, R108.reuse, 0x1, R7 ;  /* 0x000000016c000824 */ /* 0x040fe200078e0207 */
[----:B------:R2:W4:Y:S02]  /*9f80*/  @P0 LDS.128 R96, [R2+0x400] ;  /* 0x0004000002600984 */ /* 0x0005240000000c00 */
[----:B------:R-:W-:Y:S02]  /*9f90*/  @P0 IADD3 R108, PT, PT, R108, R3, RZ ;  /* 0x000000036c6c0210 */ /* 0x000fe40007ffe0ff */
[----:B------:R2:W1:Y:S04]  /*9fa0*/  @P0 LDS.128 R104, [R7+0x400] ;  /* 0x0004000007680984 */ /* 0x0004680000000c00 */
[----:B------:R2:W1:Y:S04]  /*9fb0*/  @P0 LDS.128 R112, [R0+0x400] ;  /* 0x0004000000700984 */ /* 0x0004680000000c00 */
[----:B------:R2:W1:Y:S04]  /*9fc0*/  @P0 LDS.128 R120, [R5+0x400] ;  /* 0x0004000005780984 */ /* 0x0004680000000c00 */
[----:B------:R2:W1:Y:S04]  /*9fd0*/  @P0 LDS.128 R128, [R4+0x400] ;  /* 0x0004000004800984 */ /* 0x0004680000000c00 */
[----:B------:R2:W1:Y:S04]  /*9fe0*/  @P0 LDS.128 R136, [R3+0x400] ;  /* 0x0004000003880984 */ /* 0x0004680000000c00 */
[----:B------:R2:W1:Y:S02]  /*9ff0*/  @P0 LDS.128 R144, [R108+0x400] ;  /* 0x000400006c900984 */ /* 0x0004640000000c00 */
.L_x_135:
[----:B------:R-:W-:Y:S05]  /*a000*/  BSYNC B1 ;  /* 0x0000000000017941 */ /* 0x000fea0003800000 */
.L_x_134:
[----:B--2---:R-:W-:Y:S05]  /*a010*/  VIADD R3, R80, 0xc0 ;  /* 0x000000c050037836 */ /* 0x004fea0000000000 */
[----:B------:R-:W-:Y:S04]  /*a020*/  SHF.R.U32.HI R3, RZ, 0x15, R3 ;  /* 0x00000015ff037819 */ /* 0x000fe80000011603 */
[----:B------:R-:W-:Y:S11]  /*a030*/  LOP3.LUT P0, RZ, R3, 0x3, R162, 0x48, !PT ;  /* 0x0000000303ff7812 */ /* 0x000ff600078048a2 */
[----:B------:R-:W-:Y:S02]  /*a040*/  @!UPT UIADD3 URZ, UPT, UPT, URZ, URZ, URZ ;  /* 0x000000fffffff290 */ /* 0x000fe4000fffe0ff */
[----:B------:R-:W-:Y:S05]  /*a050*/  @!P0 BRA `(.L_x_139) ;  /* 0x0000000000408947 */ /* 0x000fea0003800000 */
[----:B------:R-:W2:Y:S01]  /*a060*/  LDCU.64 UR8, c[0x4][0x70] ;  /* 0x01000e00ff0877ac */ /* 0x000ea20008000a00 */
[----:B------:R-:W-:Y:S01]  /*a070*/  MOV R3, 0x0 ;  /* 0x0000000000037802 */ /* 0x000fe20000000f00 */
[----:B------:R-:W-:Y:S02]  /*a080*/  HFMA2 R12, -RZ, RZ, 0, 5.9604644775390625e-08 ;  /* 0x00000001ff0c7431 */ /* 0x000fe400000001ff */
[----:B-1----:R-:W-:Y:S02]  /*a090*/  IMAD.MOV.U32 R8, RZ, RZ, 0x192 ;  /* 0x00000192ff087424 */ /* 0x002fe400078e00ff */
[----:B------:R-:W-:Y:S01]  /*a0a0*/  IMAD.MOV.U32 R13, RZ, RZ, RZ ;  /* 0x000000ffff0d7224 */ /* 0x000fe200078e00ff */
[----:B------:R-:W1:Y:S01]  /*a0b0*/  LDCU.64 UR6, c[0x4][0x78] ;  /* 0x01000f00ff0677ac */ /* 0x000e620008000a00 */
[----:B------:R-:W3:Y:S01]  /*a0c0*/  LDC.64 R2, c[0x4][R3] ;  /* 0x0100000003027b82 */ /* 0x000ee20000000a00 */
[----:B------:R-:W5:Y:S01]  /*a0d0*/  LDCU.64 UR4, c[0x4][0x10] ;  /* 0x01000200ff0477ac */ /* 0x000f620008000a00 */
[----:B--2---:R-:W-:Y:S01]  /*a0e0*/  MOV R5, UR9 ;  /* 0x0000000900057c02 */ /* 0x004fe20008000f00 */
[----:B------:R-:W-:Y:S01]  /*a0f0*/  IMAD.U32 R4, RZ, RZ, UR8 ;  /* 0x00000008ff047e24 */ /* 0x000fe2000f8e00ff */
[----:B-1----:R-:W-:Y:S01]  /*a100*/  MOV R7, UR7 ;  /* 0x0000000700077c02 */ /* 0x002fe20008000f00 */
[----:B------:R-:W-:Y:S01]  /*a110*/  IMAD.U32 R6, RZ, RZ, UR6 ;  /* 0x00000006ff067e24 */ /* 0x000fe2000f8e00ff */
[----:B-----5:R-:W-:Y:S01]  /*a120*/  MOV R11, UR5 ;  /* 0x00000005000b7c02 */ /* 0x020fe20008000f00 */
[----:B------:R-:W-:Y:S02]  /*a130*/  IMAD.U32 R10, RZ, RZ, UR4 ;  /* 0x00000004ff0a7e24 */ /* 0x000fe4000f8e00ff */
[----:B------:R-:W-:Y:S07]  /*a140*/  LEPC R20, `(.L_x_139) ;  /* 0x000000001014794e */ /* 0x000fee0000000000 */
[----:B---34-:R-:W-:Y:S05]  /*a150*/  CALL.ABS.NOINC R2 ;  /* 0x0000000002007343 */ /* 0x018fea0003c00000 */
.L_x_139:
[----:B------:R-:W-:Y:S01]  /*a160*/  ISETP.NE.AND P0, PT, R170, RZ, PT ;  /* 0x000000ffaa00720c */ /* 0x000fe20003f05270 */
[----:B------:R-:W-:Y:S05]  /*a170*/  WARPSYNC.ALL ;  /* 0x0000000000007948 */ /* 0x000fea0003800000 */
[----:B------:R-:W-:Y:S01]  /*a180*/  R2UR UR4, R80 ;  /* 0x00000000500472ca */ /* 0x000fe200000e0000 */
[--C-:B---3--:R-:W-:Y:S01]  /*a190*/  HADD2.F32 R82, -RZ, R88.reuse.H0_H0 ;  /* 0x20000058ff527230 */ /* 0x108fe20000004100 */
[----:B------:R-:W-:Y:S01]  /*a1a0*/  IADD3 R179, PT, PT, R179, 0xd0, RZ ;  /* 0x000000d0b3b37810 */ /* 0x000fe20007ffe0ff */
[----:B------:R-:W-:Y:S01]  /*a1b0*/  HADD2.F32 R84, -RZ, R88.H1_H1 ;  /* 0x30000058ff547230 */ /* 0x000fe20000004100 */
[----:B------:R-:W-:Y:S01]  /*a1c0*/  BSSY.RECONVERGENT B0, `(.L_x_140) ;  /* 0x00000fc000007945 */ /* 0x000fe20003800200 */
[--C-:B------:R-:W-:Y:S01]  /*a1d0*/  HADD2.F32 R83, -RZ, R89.reuse.H0_H0 ;  /* 0x20000059ff537230 */ /* 0x100fe20000004100 */
[----:B------:R-:W-:Y:S01]  /*a1e0*/  LOP3.LUT R179, R179, 0xfefffff8, RZ, 0xc0, !PT ;  /* 0xfefffff8b3b37812 */ /* 0x000fe200078ec0ff */
[----:B------:R-:W-:Y:S02]  /*a1f0*/  HADD2.F32 R86, -RZ, R89.H1_H1 ;  /* 0x30000059ff567230 */ /* 0x000fe40000004100 */
[--C-:B------:R-:W-:Y:S02]  /*a200*/  HADD2.F32 R85, -RZ, R90.reuse.H0_H0 ;  /* 0x2000005aff557230 */ /* 0x100fe40000004100 */
[----:B------:R-:W-:Y:S02]  /*a210*/  HADD2.F32 R88, -RZ, R90.H1_H1 ;  /* 0x3000005aff587230 */ /* 0x000fe40000004100 */
[----:B-1----:R-:W1:Y:S01]  /*a220*/  LDTM.x64 R4, tmem[UR4+0xc0] ;  /* 0x0000c004000479ee */ /* 0x002e620008340000 */
[----:B------:R-:W-:Y:S01]  /*a230*/  NOP ;  /* 0x0000000000007918 */ /* 0x000fe20000000000 */
[----:B-1----:R1:W-:Y:S01]  /*a240*/  SYNCS.ARRIVE.TRANS64.RED.A1T0 RZ, [R179+URZ], RZ ;  /* 0x000000ffb3ff79a7 */ /* 0x0023e200081004ff */
[--C-:B------:R-:W-:Y:S02]  /*a250*/  HADD2.F32 R87, -RZ, R91.reuse.H0_H0 ;  /* 0x2000005bff577230 */ /* 0x100fe40000004100 */
[----:B------:R-:W-:Y:S02]  /*a260*/  HADD2.F32 R90, -RZ, R91.H1_H1 ;  /* 0x3000005bff5a7230 */ /* 0x000fe40000004100 */
[--C-:B----4-:R-:W-:Y:S02]  /*a270*/  HADD2.F32 R89, -RZ, R96.reuse.H0_H0 ;  /* 0x20000060ff597230 */ /* 0x110fe40000004100 */
[----:B------:R-:W-:Y:S02]  /*a280*/  HADD2.F32 R91, -RZ, R96.H1_H1 ;  /* 0x30000060ff5b7230 */ /* 0x000fe40000004100 */
[--C-:B------:R-:W-:Y:S02]  /*a290*/  HADD2.F32 R92, -RZ, R97.reuse.H0_H0 ;  /* 0x20000061ff5c7230 */ /* 0x100fe40000004100 */
[----:B------:R-:W-:Y:S02]  /*a2a0*/  HADD2.F32 R94, -RZ, R97.H1_H1 ;  /* 0x30000061ff5e7230 */ /* 0x000fe40000004100 */
[--C-:B------:R-:W-:Y:S02]  /*a2b0*/  HADD2.F32 R93, -RZ, R98.reuse.H0_H0 ;  /* 0x20000062ff5d7230 */ /* 0x100fe40000004100 */
[----:B------:R-:W-:Y:S02]  /*a2c0*/  HADD2.F32 R96, -RZ, R98.H1_H1 ;  /* 0x30000062ff607230 */ /* 0x000fe40000004100 */
[--C-:B------:R-:W-:Y:S02]  /*a2d0*/  HADD2.F32 R95, -RZ, R99.reuse.H0_H0 ;  /* 0x20000063ff5f7230 */ /* 0x100fe40000004100 */
[----:B------:R-:W-:Y:S02]  /*a2e0*/  HADD2.F32 R98, -RZ, R99.H1_H1 ;  /* 0x30000063ff627230 */ /* 0x000fe40000004100 */
[--C-:B------:R-:W-:Y:S02]  /*a2f0*/  HADD2.F32 R97, -RZ, R104.reuse.H0_H0 ;  /* 0x20000068ff617230 */ /* 0x100fe40000004100 */
[C---:B------:R-:W-:Y:S01]  /*a300*/  FMUL R4, R78.reuse, R4 ;  /* 0x000000044e047220 */ /* 0x040fe20000400000 */
[C---:B------:R-:W-:Y:S01]  /*a310*/  FMUL R5, R78.reuse, R5 ;  /* 0x000000054e057220 */ /* 0x040fe20000400000 */
[C---:B------:R-:W-:Y:S01]  /*a320*/  FMUL R6, R78.reuse, R6 ;  /* 0x000000064e067220 */ /* 0x040fe20000400000 */
[C---:B------:R-:W-:Y:S01]  /*a330*/  FMUL R7, R78.reuse, R7 ;  /* 0x000000074e077220 */ /* 0x040fe20000400000 */
[C---:B------:R-:W-:Y:S01]  /*a340*/  FFMA R4, R81.reuse, R82, R4 ;  /* 0x0000005251047223 */ /* 0x040fe20000000004 */
[C---:B------:R-:W-:Y:S01]  /*a350*/  FFMA R5, R81.reuse, R84, R5 ;  /* 0x0000005451057223 */ /* 0x040fe20000000005 */
[C---:B------:R-:W-:Y:S01]  /*a360*/  FFMA R6, R81.reuse, R83, R6 ;  /* 0x0000005351067223 */ /* 0x040fe20000000006 */
[----:B------:R-:W-:Y:S01]  /*a370*/  FFMA R7, R81, R86, R7 ;  /* 0x0000005651077223 */ /* 0x000fe20000000007 */
[C---:B------:R-:W-:Y:S01]  /*a380*/  FMUL R8, R78.reuse, R8 ;  /* 0x000000084e087220 */ /* 0x040fe20000400000 */
[C---:B------:R-:W-:Y:S01]  /*a390*/  FMUL R9, R78.reuse, R9 ;  /* 0x000000094e097220 */ /* 0x040fe20000400000 */
[----:B------:R-:W-:Y:S01]  /*a3a0*/  F2FP.F16.F32.PACK_AB R4, R5, R4 ;  /* 0x000000040504723e */ /* 0x000fe200000000ff */
[C---:B------:R-:W-:Y:S01]  /*a3b0*/  FMUL R10, R78.reuse, R10 ;  /* 0x0000000a4e0a7220 */ /* 0x040fe20000400000 */
[----:B------:R-:W-:Y:S01]  /*a3c0*/  F2FP.F16.F32.PACK_AB R5, R7, R6 ;  /* 0x000000060705723e */ /* 0x000fe200000000ff */
[C---:B------:R-:W-:Y:S01]  /*a3d0*/  FFMA R8, R81.reuse, R85, R8 ;  /* 0x0000005551087223 */ /* 0x040fe20000000008 */
[C---:B------:R-:W-:Y:S01]  /*a3e0*/  FFMA R9, R81.reuse, R88, R9 ;  /* 0x0000005851097223 */ /* 0x040fe20000000009 */
[----:B------:R-:W-:Y:S01]  /*a3f0*/  FFMA R10, R81, R87, R10 ;  /* 0x00000057510a7223 */ /* 0x000fe2000000000a */
[C---:B------:R-:W-:Y:S01]  /*a400*/  FMUL R11, R78.reuse, R11 ;  /* 0x0000000b4e0b7220 */ /* 0x040fe20000400000 */
[C---:B------:R-:W-:Y:S01]  /*a410*/  FMUL R0, R78.reuse, R12 ;  /* 0x0000000c4e007220 */ /* 0x040fe20000400000 */
[C---:B------:R-:W-:Y:S01]  /*a420*/  FMUL R2, R78.reuse, R13 ;  /* 0x0000000d4e027220 */ /* 0x040fe20000400000 */
[----:B------:R-:W-:Y:S01]  /*a430*/  F2FP.F16.F32.PACK_AB R6, R9, R8 ;  /* 0x000000080906723e */ /* 0x000fe200000000ff */
[C---:B------:R-:W-:Y:S01]  /*a440*/  FFMA R11, R81.reuse, R90, R11 ;  /* 0x0000005a510b7223 */ /* 0x040fe2000000000b */
[C---:B------:R-:W-:Y:S01]  /*a450*/  FFMA R0, R81.reuse, R89, R0 ;  /* 0x0000005951007223 */ /* 0x040fe20000000000 */
[----:B------:R-:W-:Y:S01]  /*a460*/  FFMA R2, R81, R91, R2 ;  /* 0x0000005b51027223 */ /* 0x000fe20000000002 */
[C---:B------:R-:W-:Y:S01]  /*a470*/  FMUL R3, R78.reuse, R14 ;  /* 0x0000000e4e037220 */ /* 0x040fe20000400000 */
[C---:B------:R-:W-:Y:S01]  /*a480*/  FMUL R15, R78.reuse, R15 ;  /* 0x0000000f4e0f7220 */ /* 0x040fe20000400000 */
[----:B------:R-:W-:Y:S01]  /*a490*/  F2FP.F16.F32.PACK_AB R7, R11, R10 ;  /* 0x0000000a0b07723e */ /* 0x000fe200000000ff */
[----:B------:R-:W-:Y:S01]  /*a4a0*/  FMUL R12, R78, R16 ;  /* 0x000000104e0c7220 */ /* 0x000fe20000400000 */
[----:B------:R-:W-:Y:S01]  /*a4b0*/  F2FP.F16.F32.PACK_AB R8, R2, R0 ;  /* 0x000000000208723e */ /* 0x000fe200000000ff */
[C---:B------:R-:W-:Y:S01]  /*a4c0*/  FFMA R3, R81.reuse, R92, R3 ;  /* 0x0000005c51037223 */ /* 0x040fe20000000003 */
[C---:B------:R-:W-:Y:S01]  /*a4d0*/  FFMA R15, R81.reuse, R94, R15 ;  /* 0x0000005e510f7223 */ /* 0x040fe2000000000f */
[----:B------:R1:W-:Y:S01]  /*a4e0*/  STS.128 [R178+UR48+0xc400], R4 ;  /* 0x00c40004b2007988 */ /* 0x0003e20008000c30 */
[----:B------:R-:W-:Y:S01]  /*a4f0*/  FFMA R12, R81, R93, R12 ;  /* 0x0000005d510c7223 */ /* 0x000fe2000000000c */
[C---:B------:R-:W-:Y:S01]  /*a500*/  FMUL R13, R78.reuse, R17 ;  /* 0x000000114e0d7220 */ /* 0x040fe20000400000 */
[C---:B------:R-:W-:Y:S01]  /*a510*/  FMUL R14, R78.reuse, R18 ;  /* 0x000000124e0e7220 */ /* 0x040fe20000400000 */
[----:B------:R-:W-:Y:S01]  /*a520*/  F2FP.F16.F32.PACK_AB R9, R15, R3 ;  /* 0x000000030f09723e */ /* 0x000fe200000000ff */
[C---:B------:R-:W-:Y:S01]  /*a530*/  FMUL R19, R78.reuse, R19 ;  /* 0x000000134e137220 */ /* 0x040fe20000400000 */
[C---:B------:R-:W-:Y:S01]  /*a540*/  FFMA R13, R81.reuse, R96, R13 ;  /* 0x00000060510d7223 */ /* 0x040fe2000000000d */
[C---:B------:R-:W-:Y:S01]  /*a550*/  FFMA R14, R81.reuse, R95, R14 ;  /* 0x0000005f510e7223 */ /* 0x040fe2000000000e */
[----:B------:R-:W-:Y:S02]  /*a560*/  HADD2.F32 R100, -RZ, R104.H1_H1 ;  /* 0x30000068ff647230 */ /* 0x000fe40000004100 */
[----:B------:R-:W-:Y:S01]  /*a570*/  FFMA R19, R81, R98, R19 ;  /* 0x0000006251137223 */ /* 0x000fe20000000013 */
[C---:B------:R-:W-:Y:S01]  /*a580*/  FMUL R16, R78.reuse, R20 ;  /* 0x000000144e107220 */ /* 0x040fe20000400000 */
[----:B------:R-:W-:Y:S01]  /*a590*/  F2FP.F16.F32.PACK_AB R10, R13, R12 ;  /* 0x0000000c0d0a723e */ /* 0x000fe200000000ff */
[--C-:B------:R-:W-:Y:S02]  /*a5a0*/  HADD2.F32 R99, -RZ, R105.reuse.H0_H0 ;  /* 0x20000069ff637230 */ /* 0x100fe40000004100 */
[C---:B------:R-:W-:Y:S01]  /*a5b0*/  FMUL R17, R78.reuse, R21 ;  /* 0x000000154e117220 */ /* 0x040fe20000400000 */
[----:B------:R-:W-:Y:S01]  /*a5c0*/  F2FP.F16.F32.PACK_AB R11, R19, R14 ;  /* 0x0000000e130b723e */ /* 0x000fe200000000ff */
[C---:B------:R-:W-:Y:S01]  /*a5d0*/  FFMA R16, R81.reuse, R97, R16 ;  /* 0x0000006151107223 */ /* 0x040fe20000000010 */
[----:B------:R-:W-:Y:S02]  /*a5e0*/  HADD2.F32 R102, -RZ, R105.H1_H1 ;  /* 0x30000069ff667230 */ /* 0x000fe40000004100 */
[----:B------:R-:W-:Y:S01]  /*a5f0*/  FFMA R17, R81, R100, R17 ;  /* 0x0000006451117223 */ /* 0x000fe20000000011 */
[C---:B------:R-:W-:Y:S01]  /*a600*/  FMUL R18, R78.reuse, R22 ;  /* 0x000000164e127220 */ /* 0x040fe20000400000 */
[----:B------:R1:W-:Y:S01]  /*a610*/  STS.128 [R180+0xc400], R8 ;  /* 0x00c40008b4007388 */ /* 0x0003e20000000c00 */
[--C-:B------:R-:W-:Y:S02]  /*a620*/  HADD2.F32 R101, -RZ, R106.reuse.H0_H0 ;  /* 0x2000006aff657230 */ /* 0x100fe40000004100 */
[C---:B------:R-:W-:Y:S01]  /*a630*/  FMUL R23, R78.reuse, R23 ;  /* 0x000000174e177220 */ /* 0x040fe20000400000 */
[----:B------:R-:W-:Y:S01]  /*a640*/  F2FP.F16.F32.PACK_AB R16, R17, R16 ;  /* 0x000000101110723e */ /* 0x000fe200000000ff */
[C---:B------:R-:W-:Y:S01]  /*a650*/  FFMA R18, R81.reuse, R99, R18 ;  /* 0x0000006351127223 */ /* 0x040fe20000000012 */
[----:B------:R-:W-:Y:S02]  /*a660*/  HADD2.F32 R104, -RZ, R106.H1_H1 ;  /* 0x3000006aff687230 */ /* 0x000fe40000004100 */
[----:B------:R-:W-:Y:S01]  /*a670*/  FFMA R23, R81, R102, R23 ;  /* 0x0000006651177223 */ /* 0x000fe20000000017 */
[C---:B------:R-:W-:Y:S01]  /*a680*/  FMUL R20, R78.reuse, R24 ;  /* 0x000000184e147220 */ /* 0x040fe20000400000 */
[--C-:B------:R-:W-:Y:S02]  /*a690*/  HADD2.F32 R103, -RZ, R107.reuse.H0_H0 ;  /* 0x2000006bff677230 */ /* 0x100fe40000004100 */
[C---:B------:R-:W-:Y:S01]  /*a6a0*/  FMUL R21, R78.reuse, R25 ;  /* 0x000000194e157220 */ /* 0x040fe20000400000 */
[----:B------:R-:W-:Y:S01]  /*a6b0*/  HADD2.F32 R106, -RZ, R107.H1_H1 ;  /* 0x3000006bff6a7230 */ /* 0x000fe20000004100 */
[----:B------:R-:W-:Y:S01]  /*a6c0*/  F2FP.F16.F32.PACK_AB R17, R23, R18 ;  /* 0x000000121711723e */ /* 0x000fe200000000ff */
[C---:B------:R-:W-:Y:S01]  /*a6d0*/  FFMA R20, R81.reuse, R101, R20 ;  /* 0x0000006551147223 */ /* 0x040fe20000000014 */
        /* <DEDUP_REMOVED lines=16> */
[--C-:B------:R-:W-:Y:S01]  /*a7e0*/  HADD2.F32 R109, -RZ, R114.reuse.H0_H0 ;  /* 0x20000072ff6d7230 */ /* 0x100fe20000004100 */
[----:B------:R1:W-:Y:S01]  /*a7f0*/  STS.128 [R177+0xc400], R16 ;  /* 0x00c40010b1007388 */ /* 0x0003e20000000c00 */
        /* <DEDUP_REMOVED lines=69> */
[C---:B------:R-:W-:Y:S01]  /*ac50*/  FFMA R45, R81.reuse, R128, R45 ;  /* 0x00000080512d7223 */ /* 0x040fe2000000002d */
[C---:B------:R-:W-:Y:S01]  /*ac60*/  FMUL R46, R78.reuse, R50 ;  /* 0x000000324e2e7220 */ /* 0x040fe20000400000 */
[--C-:B------:R-:W-:Y:S02]  /*ac70*/  HADD2.F32 R129, -RZ, R136.reuse.H0_H0 ;  /* 0x20000088ff817230 */ /* 0x100fe40000004100 */
[C---:B------:R-:W-:Y:S01]  /*ac80*/  FMUL R51, R78.reuse, R51 ;  /* 0x000000334e337220 */ /* 0x040fe20000400000 */
[----:B------:R-:W-:Y:S02]  /*ac90*/  HADD2.F32 R132, -RZ, R136.H1_H1 ;  /* 0x30000088ff847230 */ /* 0x000fe40000004100 */
[C---:B------:R-:W-:Y:S01]  /*aca0*/  FMUL R48, R78.reuse, R52 ;  /* 0x000000344e307220 */ /* 0x040fe20000400000 */
[--C-:B------:R-:W-:Y:S02]  /*acb0*/  HADD2.F32 R131, -RZ, R137.reuse.H0_H0 ;  /* 0x20000089ff837230 */ /* 0x100fe40000004100 */
[C---:B------:R-:W-:Y:S01]  /*acc0*/  FMUL R49, R78.reuse, R53 ;  /* 0x000000354e317220 */ /* 0x040fe20000400000 */
[C---:B------:R-:W-:Y:S01]  /*acd0*/  FFMA R46, R81.reuse, R127, R46 ;  /* 0x0000007f512e7223 */ /* 0x040fe2000000002e */
[----:B------:R-:W-:Y:S02]  /*ace0*/  HADD2.F32 R134, -RZ, R137.H1_H1 ;  /* 0x30000089ff867230 */ /* 0x000fe40000004100 */
[C---:B------:R-:W-:Y:S01]  /*acf0*/  FMUL R50, R78.reuse, R54 ;  /* 0x000000364e327220 */ /* 0x040fe20000400000 */
[C---:B------:R-:W-:Y:S01]  /*ad00*/  FFMA R51, R81.reuse, R130, R51 ;  /* 0x0000008251337223 */ /* 0x040fe20000000033 */
        /* <DEDUP_REMOVED lines=11> */
[----:B------:R-:W-:Y:S01]  /*adc0*/  FFMA R55, R81, R134, R55 ;  /* 0x0000008651377223 */ /* 0x000fe20000000037 */
[--C-:B------:R-:W-:Y:S02]  /*add0*/  HADD2.F32 R137, -RZ, R144.reuse.H0_H0 ;  /* 0x20000090ff897230 */ /* 0x100fe40000004100 */
[C---:B------:R-:W-:Y:S01]  /*ade0*/  FMUL R59, R78.reuse, R59 ;  /* 0x0000003b4e3b7220 */ /* 0x040fe20000400000 */
[----:B------:R-:W-:Y:S01]  /*adf0*/  F2FP.F16.F32.PACK_AB R42, R45, R44 ;  /* 0x0000002c2d2a723e */ /* 0x000fe200000000ff */
[----:B------:R-:W-:Y:S01]  /*ae00*/  FFMA R52, R81, R133, R52 ;  /* 0x0000008551347223 */ /* 0x000fe20000000034 */
[----:B------:R-:W-:Y:S01]  /*ae10*/  F2FP.F16.F32.PACK_AB R43, R51, R46 ;  /* 0x0000002e332b723e */ /* 0x000fe200000000ff */
[----:B------:R-:W-:Y:S02]  /*ae20*/  HADD2.F32 R140, -RZ, R144.H1_H1 ;  /* 0x30000090ff8c7230 */ /* 0x000fe40000004100 */
[C---:B------:R-:W-:Y:S01]  /*ae30*/  FMUL R56, R78.reuse, R60 ;  /* 0x0000003c4e387220 */ /* 0x040fe20000400000 */
[C---:B------:R-:W-:Y:S01]  /*ae40*/  FFMA R53, R81.reuse, R136, R53 ;  /* 0x0000008851357223 */ /* 0x040fe20000000035 */
[--C-:B------:R-:W-:Y:S01]  /*ae50*/  HADD2.F32 R139, -RZ, R145.reuse.H0_H0 ;  /* 0x20000091ff8b7230 */ /* 0x100fe20000004100 */
[----:B------:R1:W-:Y:S01]  /*ae60*/  STS.128 [R183+0xc400], R40 ;  /* 0x00c40028b7007388 */ /* 0x0003e20000000c00 */
        /* <DEDUP_REMOVED lines=15> */
[----:B------:R-:W-:Y:S02]  /*af60*/  HADD2.F32 R146, -RZ, R147.H1_H1 ;  /* 0x30000093ff927230 */ /* 0x000fe40000004100 */
[C---:B------:R-:W-:Y:S01]  /*af70*/  FMUL R62, R78.reuse, R66 ;  /* 0x000000424e3e7220 */ /* 0x040fe20000400000 */
[----:B------:R-:W-:Y:S01]  /*af80*/  F2FP.F16.F32.PACK_AB R49, R55, R50 ;  /* 0x000000323731723e */ /* 0x000fe200000000ff */
        /* <DEDUP_REMOVED lines=31> */
.L_x_141:
[----:B------:R-:W-:Y:S05]  /*b180*/  BSYNC.RECONVERGENT B0 ;  /* 0x0000000000007941 */ /* 0x000fea0003800200 */
.L_x_140:
[----:B------:R-:W-:Y:S01]  /*b190*/  BAR.SYNC.DEFER_BLOCKING 0x1, 0x80 ;  /* 0x0042000000007b1d */ /* 0x000fe20000010000 */
[----:B------:R-:W-:Y:S01]  /*b1a0*/  UISETP.NE.AND UP0, UPT, UR49, -0x4, UPT ;  /* 0xfffffffc3100788c */ /* 0x000fe2000bf05270 */
[----:B------:R-:W-:Y:S08]  /*b1b0*/  IADD3 R76, PT, PT, R76, 0x1, RZ ;  /* 0x000000014c4c7810 */ /* 0x000ff00007ffe0ff */
[----:B------:R-:W-:Y:S05]  /*b1c0*/  BRA.U !UP0, `(.L_x_142) ;  /* 0x0000000108287547 */ /* 0x000fea000b800000 */
[----:B------:R-:W-:Y:S01]  /*b1d0*/  ISETP.NE.AND P0, PT, R176, RZ, PT ;  /* 0x000000ffb000720c */ /* 0x000fe20003f05270 */
[----:B------:R-:W-:Y:S01]  /*b1e0*/  IMAD.U32 R3, RZ, RZ, UR51 ;  /* 0x00000033ff037e24 */ /* 0x000fe2000f8e00ff */
[----:B------:R-:W-:Y:S01]  /*b1f0*/  UIADD3 UR51, UPT, UPT, UR51, 0x1, URZ ;  /* 0x0000000133337890 */ /* 0x000fe2000fffe0ff */
[----:B------:R-:W-:Y:S03]  /*b200*/  IMAD.U32 R0, RZ, RZ, UR37 ;  /* 0x00000025ff007e24 */ /* 0x000fe6000f8e00ff */
[----:B------:R-:W-:Y:S04]  /*b210*/  UISETP.NE.AND UP0, UPT, UR51, 0x4, UPT ;  /* 0x000000043300788c */ /* 0x000fe8000bf05270 */
[----:B------:R-:W-:Y:S03]  /*b220*/  USEL UR51, UR51, URZ, UP0 ;  /* 0x000000ff33337287 */ /* 0x000fe60008000000 */
[----:B------:R-:W-:Y:S05]  /*b230*/  @P0 LEA R3, R3, UR48, 0x3 ;  /* 0x0000003003030c11 */ /* 0x000fea000f8e18ff */
[----:B------:R-:W-:Y:S05]  /*b240*/  @P0 VIADD R3, R3, 0x70 ;  /* 0x0000007003030836 */ /* 0x000fea0000000000 */
[----:B------:R-:W-:Y:S04]  /*b250*/  @P0 PRMT R0, R0, 0x654, R3 ;  /* 0x0000065400000816 */ /* 0x000fe80000000003 */
[----:B------:R2:W-:Y:S03]  /*b260*/  @P0 SYNCS.ARRIVE.TRANS64.RED.A1T0 RZ, [R0+URZ], RZ ;  /* 0x000000ff00ff09a7 */ /* 0x0005e600081004ff */
.L_x_142:
[----:B------:R-:W-:Y:S01]  /*b270*/  ISETP.NE.AND P2, PT, R171, RZ, PT ;  /* 0x000000ffab00720c */ /* 0x000fe20003f45270 */
[----:B------:R-:W-:Y:S01]  /*b280*/  UIADD3 UR49, UPT, UPT, UR49, 0x4, URZ ;  /* 0x0000000431317890 */ /* 0x000fe2000fffe0ff */
[----:B------:R-:W-:Y:S01]  /*b290*/  ISETP.NE.AND P0, PT, R173, 0x2, PT ;  /* 0x00000002ad00780c */ /* 0x000fe20003f05270 */
[----:B------:R-:W-:Y:S01]  /*b2a0*/  IMAD.IADD R20, R75, 0x1, R154 ;  /* 0x000000014b147824 */ /* 0x000fe200078e029a */
[----:B------:R-:W-:Y:S01]  /*b2b0*/  ISETP.NE.AND P1, PT, R76, 0x2, PT ;  /* 0x000000024c00780c */ /* 0x000fe20003f25270 */
[----:B------:R-:W-:Y:S01]  /*b2c0*/  IMAD.IADD R21, R77, 0x1, R156 ;  /* 0x000000014d157824 */ /* 0x000fe200078e029c */
[----:B--2---:R-:W-:Y:S02]  /*b2d0*/  SEL R0, RZ, 0x1, P0 ;  /* 0x00000001ff007807 */ /* 0x004fe40000000000 */
[----:B------:R-:W-:Y:S02]  /*b2e0*/  SEL R3, RZ, 0x1, P1 ;  /* 0x00000001ff037807 */ /* 0x000fe40000800000 */
[----:B------:R-:W-:Y:S02]  /*b2f0*/  LOP3.LUT R165, R165, R0, RZ, 0x3c, !PT ;  /* 0x00000000a5a57212 */ /* 0x000fe400078e3cff */
[----:B------:R-:W-:Y:S02]  /*b300*/  LOP3.LUT R166, R166, R3, RZ, 0x3c, !PT ;  /* 0x00000003a6a67212 */ /* 0x000fe400078e3cff */
[----:B------:R-:W-:Y:S02]  /*b310*/  @P2 R2UR UR36, R164 ;  /* 0x00000000a42422ca */ /* 0x000fe400000e0000 */
[----:B------:R-:W-:Y:S02]  /*b320*/  SEL R173, R173, RZ, P0 ;  /* 0x000000ffadad7207 */ /* 0x000fe40000000000 */
[----:B------:R-:W-:Y:S01]  /*b330*/  SEL R76, R76, RZ, P1 ;  /* 0x000000ff4c4c7207 */ /* 0x000fe20000800000 */
[----:B------:R-:W-:Y:S10]  /*b340*/  @P2 BRA `(.L_x_143) ;  /* 0xffffffa000102947 */ /* 0x000ff4000383ffff */
[----:B------:R-:W-:-:S09]  /*b350*/  UISETP.NE.AND UP0, UPT, UR50, URZ, UPT ;  /* 0x000000ff3200728c */ /* 0x000fd2000bf05270 */
[----:B------:R-:W-:Y:S05]  /*b360*/  BRA.U !UP0, `(.L_x_144) ;  /* 0x0000000108487547 */ /* 0x000fea000b800000 */
[----:B------:R-:W2:Y:S02]  /*b370*/  LDCU.64 UR4, c[0x0][0x890] ;  /* 0x00011200ff0477ac */ /* 0x000ea40008000a00 */
[----:B--2---:R-:W-:-:S04]  /*b380*/  UISETP.NE.U32.AND UP0, UPT, UR4, URZ, UPT ;  /* 0x000000ff0400728c */ /* 0x004fc8000bf05070 */
[----:B------:R-:W-:-:S09]  /*b390*/  UISETP.NE.AND.EX UP0, UPT, UR5, URZ, UPT, UP0 ;  /* 0x000000ff0500728c */ /* 0x000fd2000bf05300 */
[----:B------:R-:W-:Y:S05]  /*b3a0*/  BRA.U UP0, `(.L_x_145) ;  /* 0x00000001000c7547 */ /* 0x000fea000b800000 */
[----:B------:R-:W-:-:S13]  /*b3b0*/  FSETP.NEU.AND P0, PT, R81, RZ, PT ;  /* 0x000000ff5100720b */ /* 0x000fda0003f0d000 */
[----:B------:R-:W-:Y:S05]  /*b3c0*/  @!P0 EXIT ;  /* 0x000000000000894d */ /* 0x000fea0003800000 */
[----:B------:R-:W-:Y:S05]  /*b3d0*/  BRA `(.L_x_144) ;  /* 0x00000000002c7947 */ /* 0x000fea0003800000 */
.L_x_145:
[----:B------:R-:W-:Y:S01]  /*b3e0*/  ISETP.NE.AND P0, PT, R172, RZ, PT ;  /* 0x000000ffac00720c */ /* 0x000fe20003f05270 */
[----:B------:R-:W-:-:S12]  /*b3f0*/  BSSY.RECONVERGENT B0, `(.L_x_144) ;  /* 0x0000009000007945 */ /* 0x000fd80003800200 */
[----:B------:R-:W-:Y:S05]  /*b400*/  @P0 BRA `(.L_x_146) ;  /* 0x0000000000140947 */ /* 0x000fea0003800000 */
[----:B------:R-:W2:Y:S02]  /*b410*/  LDCU.64 UR4, c[0x0][0x888] ;  /* 0x00011100ff0477ac */ /* 0x000ea40008000a00 */
[----:B--2---:R-:W-:-:S04]  /*b420*/  ISETP.NE.U32.AND P0, PT, RZ, UR4, PT ;  /* 0x00000004ff007c0c */ /* 0x004fc8000bf05070 */
[----:B------:R-:W-:-:S13]  /*b430*/  ISETP.NE.AND.EX P0, PT, RZ, UR5, PT, P0 ;  /* 0x00000005ff007c0c */ /* 0x000fda000bf05300 */
[----:B------:R-:W-:Y:S05]  /*b440*/  @!P0 EXIT ;  /* 0x000000000000894d */ /* 0x000fea0003800000 */
[----:B------:R-:W-:Y:S05]  /*b450*/  BRA `(.L_x_147) ;  /* 0x0000000000087947 */ /* 0x000fea0003800000 */
.L_x_146:
[----:B------:R-:W-:-:S13]  /*b460*/  FSETP.NEU.AND P0, PT, R81, RZ, PT ;  /* 0x000000ff5100720b */ /* 0x000fda0003f0d000 */
[----:B------:R-:W-:Y:S05]  /*b470*/  @!P0 EXIT ;  /* 0x000000000000894d */ /* 0x000fea0003800000 */
.L_x_147:
[----:B------:R-:W-:Y:S05]  /*b480*/  BSYNC.RECONVERGENT B0 ;  /* 0x0000000000007941 */ /* 0x000fea0003800200 */
.L_x_144:
[----:B------:R-:W-:Y:S01]  /*b490*/  ULEA UR4, UR51, UR48, 0x3 ;  /* 0x0000003033047291 */ /* 0x000fe2000f8e18ff */
[----:B------:R-:W-:-:S04]  /*b4a0*/  DEPBAR.LE SB0, 0x0 ;  /* 0x000080000000791a */ /* 0x000fc80000000000 */
[----:B------:R-:W-:-:S04]  /*b4b0*/  UIADD3 UR4, UPT, UPT, UR4, 0x70, URZ ;  /* 0x0000007004047890 */ /* 0x000fc8000fffe0ff */
[----:B------:R-:W-:-:S09]  /*b4c0*/  UPRMT UR4, UR37, 0x654, UR4 ;  /* 0x0000065425047896 */ /* 0x000fd20008000004 */
[----:B------:R-:W-:Y:S01]  /*b4d0*/  SYNCS.ARRIVE.TRANS64.RED.A1T0 RZ, [UR4], RZ ;  /* 0x000000ffffff79a7 */ /* 0x000fe20008100404 */
[----:B------:R-:W-:Y:S05]  /*b4e0*/  EXIT ;  /* 0x000000000000794d */ /* 0x000fea0003800000 */
.L_x_24:
[----:B--2---:R2:W4:Y:S02]  /*b4f0*/  SYNCS.PHASECHK.TRANS64.TRYWAIT P0, [R3+URZ+0xf0], R2 ;  /* 0x0000f002030075a7 */ /* 0x00452400080011ff */
[----:B----4-:R-:W-:Y:S05]  /*b500*/  @!P0 NANOSLEEP.SYNCS 0x989680 ;  /* 0x009896800000895d */ /* 0x010fea0003900000 */
[----:B------:R-:W4:Y:S02]  /*b510*/  @!P0 SYNCS.PHASECHK.TRANS64 P0, [R3+URZ+0xf0], R2 ;  /* 0x0000f002030085a7 */ /* 0x000f2400080010ff */
[----:B----4-:R-:W-:Y:S05]  /*b520*/  @!P0 BRA `(.L_x_24) ;  /* 0xfffffffc00f08947 */ /* 0x010fea000383ffff */
[----:B------:R-:W-:Y:S05]  /*b530*/  BRA `(.L_x_148) ;  /* 0xffffff6000ac7947 */ /* 0x000fea000383ffff */
.L_x_27:
[----:B-1----:R-:W-:-:S07]  /*b540*/  MOV R2, UR33 ;  /* 0x0000002100027c02 */ /* 0x002fce0008000f00 */
.L_x_149:
[----:B-1----:R1:W2:Y:S02]  /*b550*/  SYNCS.PHASECHK.TRANS64.TRYWAIT P0, [R2+URZ+0x28], R5 ;  /* 0x00002805020075a7 */ /* 0x0022a400080011ff */
[----:B--2---:R-:W-:Y:S05]  /*b560*/  @!P0 NANOSLEEP.SYNCS 0x989680 ;  /* 0x009896800000895d */ /* 0x004fea0003900000 */
[----:B------:R-:W2:Y:S02]  /*b570*/  @!P0 SYNCS.PHASECHK.TRANS64 P0, [R2+URZ+0x28], R5 ;  /* 0x00002805020085a7 */ /* 0x000ea400080010ff */
[----:B--2---:R-:W-:Y:S05]  /*b580*/  @!P0 BRA `(.L_x_149) ;  /* 0xfffffffc00f08947 */ /* 0x004fea000383ffff */
[----:B------:R-:W-:Y:S05]  /*b590*/  BRA `(.L_x_26) ;  /* 0xffffff6400107947 */ /* 0x000fea000383ffff */
.L_x_34:
[----:B-1----:R-:W-:-:S07]  /*b5a0*/  MOV R2, UR17 ;  /* 0x0000001100027c02 */ /* 0x002fce0008000f00 */
.L_x_150:
[----:B-1----:R1:W2:Y:S02]  /*b5b0*/  SYNCS.PHASECHK.TRANS64.TRYWAIT P0, [R2+URZ+0x28], R5 ;  /* 0x00002805020075a7 */ /* 0x0022a400080011ff */
[----:B--2---:R-:W-:Y:S05]  /*b5c0*/  @!P0 NANOSLEEP.SYNCS 0x989680 ;  /* 0x009896800000895d */ /* 0x004fea0003900000 */
[----:B------:R-:W2:Y:S02]  /*b5d0*/  @!P0 SYNCS.PHASECHK.TRANS64 P0, [R2+URZ+0x28], R5 ;  /* 0x00002805020085a7 */ /* 0x000ea400080010ff */
[----:B--2---:R-:W-:Y:S05]  /*b5e0*/  @!P0 BRA `(.L_x_150) ;  /* 0xfffffffc00f08947 */ /* 0x004fea000383ffff */
[----:B------:R-:W-:Y:S05]  /*b5f0*/  BRA `(.L_x_33) ;  /* 0xffffff6400c87947 */ /* 0x000fea000383ffff */
.L_x_39:
[----:B-1----:R1:W2:Y:S02]  /*b600*/  SYNCS.PHASECHK.TRANS64.TRYWAIT P0, [R2+URZ+0xa0], R3 ;  /* 0x0000a003020075a7 */ /* 0x0022a400080011ff */
[----:B--2---:R-:W-:Y:S05]  /*b610*/  @!P0 NANOSLEEP.SYNCS 0x989680 ;  /* 0x009896800000895d */ /* 0x004fea0003900000 */
[----:B------:R-:W2:Y:S02]  /*b620*/  @!P0 SYNCS.PHASECHK.TRANS64 P0, [R2+URZ+0xa0], R3 ;  /* 0x0000a003020085a7 */ /* 0x000ea400080010ff */
[----:B--2---:R-:W-:Y:S05]  /*b630*/  @!P0 BRA `(.L_x_39) ;  /* 0xfffffffc00f08947 */ /* 0x004fea000383ffff */
[----:B------:R-:W-:Y:S05]  /*b640*/  BRA `(.L_x_151) ;  /* 0xffffff6800687947 */ /* 0x000fea000383ffff */
.L_x_43:
[----:B---3--:R-:W-:-:S07]  /*b650*/  MOV R0, UR4 ;  /* 0x0000000400007c02 */ /* 0x008fce0008000f00 */
.L_x_152:
[----:B-1----:R1:W2:Y:S02]  /*b660*/  SYNCS.PHASECHK.TRANS64.TRYWAIT P0, [R0+URZ], R3 ;  /* 0x00000003000075a7 */ /* 0x0022a400080011ff */
[----:B--2---:R-:W-:Y:S05]  /*b670*/  @!P0 NANOSLEEP.SYNCS 0x989680 ;  /* 0x009896800000895d */ /* 0x004fea0003900000 */
[----:B------:R-:W2:Y:S02]  /*b680*/  @!P0 SYNCS.PHASECHK.TRANS64 P0, [R0+URZ], R3 ;  /* 0x00000003000085a7 */ /* 0x000ea400080010ff */
[----:B--2---:R-:W-:Y:S05]  /*b690*/  @!P0 BRA `(.L_x_152) ;  /* 0xfffffffc00f08947 */ /* 0x004fea000383ffff */
[----:B------:R-:W-:Y:S05]  /*b6a0*/  BRA `(.L_x_153) ;  /* 0xffffff6c00d87947 */ /* 0x000fea000383ffff */
.L_x_44:
[----:B---3--:R-:W-:-:S07]  /*b6b0*/  MOV R0, UR4 ;  /* 0x0000000400007c02 */ /* 0x008fce0008000f00 */
.L_x_154:
[----:B-1----:R1:W2:Y:S02]  /*b6c0*/  SYNCS.PHASECHK.TRANS64.TRYWAIT P0, [R0+URZ], R3 ;  /* 0x00000003000075a7 */ /* 0x0022a400080011ff */
[----:B--2---:R-:W-:Y:S05]  /*b6d0*/  @!P0 NANOSLEEP.SYNCS 0x989680 ;  /* 0x009896800000895d */ /* 0x004fea0003900000 */
[----:B------:R-:W2:Y:S02]  /*b6e0*/  @!P0 SYNCS.PHASECHK.TRANS64 P0, [R0+URZ], R3 ;  /* 0x00000003000085a7 */ /* 0x000ea400080010ff */
[----:B--2---:R-:W-:Y:S05]  /*b6f0*/  @!P0 BRA `(.L_x_154) ;  /* 0xfffffffc00f08947 */ /* 0x004fea000383ffff */
[----:B------:R-:W-:Y:S05]  /*b700*/  BRA `(.L_x_155) ;  /* 0xffffff6c00e47947 */ /* 0x000fea000383ffff */
.L_x_45:
[----:B---3--:R-:W-:-:S07]  /*b710*/  MOV R0, UR4 ;  /* 0x0000000400007c02 */ /* 0x008fce0008000f00 */
.L_x_156:
[----:B-1----:R1:W2:Y:S02]  /*b720*/  SYNCS.PHASECHK.TRANS64.TRYWAIT P0, [R0+URZ], R3 ;  /* 0x00000003000075a7 */ /* 0x0022a400080011ff */
[----:B--2---:R-:W-:Y:S05]  /*b730*/  @!P0 NANOSLEEP.SYNCS 0x989680 ;  /* 0x009896800000895d */ /* 0x004fea0003900000 */
[----:B------:R-:W2:Y:S02]  /*b740*/  @!P0 SYNCS.PHASECHK.TRANS64 P0, [R0+URZ], R3 ;  /* 0x00000003000085a7 */ /* 0x000ea400080010ff */
[----:B--2---:R-:W-:Y:S05]  /*b750*/  @!P0 BRA `(.L_x_156) ;  /* 0xfffffffc00f08947 */ /* 0x004fea000383ffff */
[----:B------:R-:W-:Y:S05]  /*b760*/  BRA `(.L_x_157) ;  /* 0xffffff6c00f07947 */ /* 0x000fea000383ffff */
.L_x_46:
[----:B---3--:R-:W-:-:S07]  /*b770*/  MOV R0, UR4 ;  /* 0x0000000400007c02 */ /* 0x008fce0008000f00 */
.L_x_158:
[----:B-1----:R1:W2:Y:S02]  /*b780*/  SYNCS.PHASECHK.TRANS64.TRYWAIT P0, [R0+URZ], R3 ;  /* 0x00000003000075a7 */ /* 0x0022a400080011ff */
[----:B--2---:R-:W-:Y:S05]  /*b790*/  @!P0 NANOSLEEP.SYNCS 0x989680 ;  /* 0x009896800000895d */ /* 0x004fea0003900000 */
[----:B------:R-:W2:Y:S02]  /*b7a0*/  @!P0 SYNCS.PHASECHK.TRANS64 P0, [R0+URZ], R3 ;  /* 0x00000003000085a7 */ /* 0x000ea400080010ff */
[----:B--2---:R-:W-:Y:S05]  /*b7b0*/  @!P0 BRA `(.L_x_158) ;  /* 0xfffffffc00f08947 */ /* 0x004fea000383ffff */
[----:B------:R-:W-:Y:S05]  /*b7c0*/  BRA `(.L_x_159) ;  /* 0xffffff6c00fc7947 */ /* 0x000fea000383ffff */
.L_x_49:
[----:B-1----:R1:W2:Y:S02]  /*b7d0*/  SYNCS.PHASECHK.TRANS64.TRYWAIT P0, [R0+URZ+0xe0], R5 ;  /* 0x0000e005000075a7 */ /* 0x0022a400080011ff */
[----:B--2---:R-:W-:Y:S05]  /*b7e0*/  @!P0 NANOSLEEP.SYNCS 0x989680 ;  /* 0x009896800000895d */ /* 0x004fea0003900000 */
[----:B------:R-:W2:Y:S02]  /*b7f0*/  @!P0 SYNCS.PHASECHK.TRANS64 P0, [R0+URZ+0xe0], R5 ;  /* 0x0000e005000085a7 */ /* 0x000ea400080010ff */
[----:B--2---:R-:W-:Y:S05]  /*b800*/  @!P0 BRA `(.L_x_49) ;  /* 0xfffffffc00f08947 */ /* 0x004fea000383ffff */
[----:B------:R-:W-:Y:S05]  /*b810*/  BRA `(.L_x_160) ;  /* 0xffffff70005c7947 */ /* 0x000fea000383ffff */
.L_x_50:
[----:B------:R-:W-:-:S07]  /*b820*/  MOV R0, UR5 ;  /* 0x0000000500007c02 */ /* 0x000fce0008000f00 */
.L_x_161:
[----:B-1----:R1:W2:Y:S02]  /*b830*/  SYNCS.PHASECHK.TRANS64.TRYWAIT P0, [R0+URZ+0xb0], R7 ;  /* 0x0000b007000075a7 */ /* 0x0022a400080011ff */
[----:B--2---:R-:W-:Y:S05]  /*b840*/  @!P0 NANOSLEEP.SYNCS 0x989680 ;  /* 0x009896800000895d */ /* 0x004fea0003900000 */
[----:B------:R-:W2:Y:S02]  /*b850*/  @!P0 SYNCS.PHASECHK.TRANS64 P0, [R0+URZ+0xb0], R7 ;  /* 0x0000b007000085a7 */ /* 0x000ea400080010ff */
[----:B--2---:R-:W-:Y:S05]  /*b860*/  @!P0 BRA `(.L_x_161) ;  /* 0xfffffffc00f08947 */ /* 0x004fea000383ffff */
[----:B------:R-:W-:Y:S05]  /*b870*/  BRA `(.L_x_162) ;  /* 0xffffff70006c7947 */ /* 0x000fea000383ffff */
.L_x_51:
[----:B-1----:R1:W2:Y:S02]  /*b880*/  SYNCS.PHASECHK.TRANS64.TRYWAIT P1, [R0+URZ+0xa0], R5 ;  /* 0x0000a005000075a7 */ /* 0x0022a400080211ff */
[----:B--2---:R-:W-:Y:S05]  /*b890*/  @!P1 NANOSLEEP.SYNCS 0x989680 ;  /* 0x009896800000995d */ /* 0x004fea0003900000 */
[----:B------:R-:W2:Y:S02]  /*b8a0*/  @!P1 SYNCS.PHASECHK.TRANS64 P1, [R0+URZ+0xa0], R5 ;  /* 0x0000a005000095a7 */ /* 0x000ea400080210ff */
[----:B--2---:R-:W-:Y:S05]  /*b8b0*/  @!P1 BRA `(.L_x_51) ;  /* 0xfffffffc00f09947 */ /* 0x004fea000383ffff */
[----:B------:R-:W-:Y:S05]  /*b8c0*/  BRA `(.L_x_163) ;  /* 0xffffff70009c7947 */ /* 0x000fea000383ffff */
.L_x_54:
[----:B------:R-:W-:-:S07]  /*b8d0*/  MOV R0, UR5 ;  /* 0x0000000500007c02 */ /* 0x000fce0008000f00 */
.L_x_164:
[----:B-1----:R1:W2:Y:S02]  /*b8e0*/  SYNCS.PHASECHK.TRANS64.TRYWAIT P0, [R0+URZ+0xb0], R3 ;  /* 0x0000b003000075a7 */ /* 0x0022a400080011ff */
[----:B--2---:R-:W-:Y:S05]  /*b8f0*/  @!P0 NANOSLEEP.SYNCS 0x989680 ;  /* 0x009896800000895d */ /* 0x004fea0003900000 */
[----:B------:R-:W2:Y:S02]  /*b900*/  @!P0 SYNCS.PHASECHK.TRANS64 P0, [R0+URZ+0xb0], R3 ;  /* 0x0000b003000085a7 */ /* 0x000ea400080010ff */
[----:B--2---:R-:W-:Y:S05]  /*b910*/  @!P0 BRA `(.L_x_164) ;  /* 0xfffffffc00f08947 */ /* 0x004fea000383ffff */
[----:B------:R-:W-:Y:S05]  /*b920*/  BRA `(.L_x_53) ;  /* 0xffffff7000f07947 */ /* 0x000fea000383ffff */
.L_x_63:
[----:B-1----:R-:W-:-:S04]  /*b930*/  MOV R4, UR6 ;  /* 0x0000000600047c02 */ /* 0x002fc80008000f00 */
[----:B------:R1:W2:Y:S03]  /*b940*/  SYNCS.PHASECHK.TRANS64.TRYWAIT P0, [R4+URZ+0x8], R5 ;  /* 0x00000805040075a7 */ /* 0x0002a600080011ff */
[----:B--2---:R-:W-:Y:S05]  /*b950*/  @!P0 NANOSLEEP.SYNCS 0x989680 ;  /* 0x009896800000895d */ /* 0x004fea0003900000 */
[----:B------:R-:W2:Y:S02]  /*b960*/  @!P0 SYNCS.PHASECHK.TRANS64 P0, [R4+URZ+0x8], R5 ;  /* 0x00000805040085a7 */ /* 0x000ea400080010ff */
[----:B--2---:R-:W-:Y:S05]  /*b970*/  @!P0 BRA `(.L_x_63) ;  /* 0xfffffffc00ec8947 */ /* 0x004fea000383ffff */
[----:B------:R-:W-:Y:S05]  /*b980*/  BRA `(.L_x_62) ;  /* 0xffffff7400a47947 */ /* 0x000fea000383ffff */
.L_x_65:
[----:B------:R-:W-:Y:S01]  /*b990*/  BSSY B0, `(.L_x_165) ;  /* 0x0000006000007945 */ /* 0x000fe20003800000 */
[----:B------:R-:W-:-:S07]  /*b9a0*/  MOV R15, 0xffffffff ;  /* 0xffffffff000f7802 */ /* 0x000fce0000000f00 */
[----:B-1---5:R-:W-:Y:S05]  /*b9b0*/  WARPSYNC.COLLECTIVE R15, `(.L_x_166) ;  /* 0x000000000f0c7348 */ /* 0x022fea0003c00000 */
[----:B------:R-:W-:Y:S02]  /*b9c0*/  ELECT P6, UR79, PT ;  /* 0x00000000004f782f */ /* 0x000fe400038c0000 */
[----:B------:R-:W-:Y:S01]  /*b9d0*/  MOV R14, UR79 ;  /* 0x0000004f000e7c02 */ /* 0x000fe20008000f00 */
[----:B-1---5:R-:W-:Y:S10]  /*b9e0*/  ENDCOLLECTIVE ;  /* 0x000000000000791b */ /* 0x022ff40003800000 */
.L_x_166:
[----:B------:R-:W-:Y:S05]  /*b9f0*/  BSYNC B0 ;  /* 0x0000000000007941 */ /* 0x000fea0003800000 */
.L_x_165:
[----:B------:R-:W-:Y:S05]  /*ba00*/  BRA `(.L_x_167) ;  /* 0xffffff7400d47947 */ /* 0x000fea000383ffff */
.L_x_67:
[----:B-1----:R-:W-:-:S04]  /*ba10*/  MOV R2, UR6 ;  /* 0x0000000600027c02 */ /* 0x002fc80008000f00 */
[----:B------:R1:W2:Y:S03]  /*ba20*/  SYNCS.PHASECHK.TRANS64.TRYWAIT P0, [R2+URZ+0x8], R3 ;  /* 0x00000803020075a7 */ /* 0x0002a600080011ff */
[----:B--2---:R-:W-:Y:S05]  /*ba30*/  @!P0 NANOSLEEP.SYNCS 0x989680 ;  /* 0x009896800000895d */ /* 0x004fea0003900000 */
[----:B------:R-:W2:Y:S02]  /*ba40*/  @!P0 SYNCS.PHASECHK.TRANS64 P0, [R2+URZ+0x8], R3 ;  /* 0x00000803020085a7 */ /* 0x000ea400080010ff */
[----:B--2---:R-:W-:Y:S05]  /*ba50*/  @!P0 BRA `(.L_x_67) ;  /* 0xfffffffc00ec8947 */ /* 0x004fea000383ffff */
[----:B------:R-:W-:Y:S05]  /*ba60*/  BRA `(.L_x_66) ;  /* 0xffffff7400d87947 */ /* 0x000fea000383ffff */
.L_x_68:
[----:B-1----:R1:W2:Y:S02]  /*ba70*/  SYNCS.PHASECHK.TRANS64.TRYWAIT P0, [R0+URZ+0xa0], R5 ;  /* 0x0000a005000075a7 */ /* 0x0022a400080011ff */
[----:B--2---:R-:W-:Y:S05]  /*ba80*/  @!P0 NANOSLEEP.SYNCS 0x989680 ;  /* 0x009896800000895d */ /* 0x004fea0003900000 */
[----:B------:R-:W2:Y:S02]  /*ba90*/  @!P0 SYNCS.PHASECHK.TRANS64 P0, [R0+URZ+0xa0], R5 ;  /* 0x0000a005000085a7 */ /* 0x000ea400080010ff */
[----:B--2---:R-:W-:Y:S05]  /*baa0*/  @!P0 BRA `(.L_x_68) ;  /* 0xfffffffc00f08947 */ /* 0x004fea000383ffff */
[----:B------:R-:W-:Y:S05]  /*bab0*/  BRA `(.L_x_168) ;  /* 0xffffff7800c47947 */ /* 0x000fea000383ffff */
.L_x_70:
[----:B------:R-:W-:-:S07]  /*bac0*/  MOV R0, UR9 ;  /* 0x0000000900007c02 */ /* 0x000fce0008000f00 */
.L_x_169:
[----:B-1----:R1:W2:Y:S02]  /*bad0*/  SYNCS.PHASECHK.TRANS64.TRYWAIT P0, [R0+URZ+0xd0], R5 ;  /* 0x0000d005000075a7 */ /* 0x0022a400080011ff */
[----:B--2---:R-:W-:Y:S05]  /*bae0*/  @!P0 NANOSLEEP.SYNCS 0x989680 ;  /* 0x009896800000895d */ /* 0x004fea0003900000 */
[----:B------:R-:W2:Y:S02]  /*baf0*/  @!P0 SYNCS.PHASECHK.TRANS64 P0, [R0+URZ+0xd0], R5 ;  /* 0x0000d005000085a7 */ /* 0x000ea400080010ff */
[----:B--2---:R-:W-:Y:S05]  /*bb00*/  @!P0 BRA `(.L_x_169) ;  /* 0xfffffffc00f08947 */ /* 0x004fea000383ffff */
[----:B------:R-:W-:Y:S05]  /*bb10*/  BRA `(.L_x_170) ;  /* 0xffffff7c00107947 */ /* 0x000fea000383ffff */
.L_x_73:
[----:B------:R-:W-:Y:S07]  /*bb20*/  MOV R0, UR8 ;  /* 0x0000000800007c02 */ /* 0x000fee0008000f00 */
.L_x_171:
[----:B-1----:R1:W2:Y:S02]  /*bb30*/  SYNCS.PHASECHK.TRANS64.TRYWAIT P0, [R0+URZ], R5 ;  /* 0x00000005000075a7 */ /* 0x0022a400080011ff */
[----:B--2---:R-:W-:Y:S05]  /*bb40*/  @!P0 NANOSLEEP.SYNCS 0x989680 ;  /* 0x009896800000895d */ /* 0x004fea0003900000 */
[----:B------:R-:W2:Y:S02]  /*bb50*/  @!P0 SYNCS.PHASECHK.TRANS64 P0, [R0+URZ], R5 ;  /* 0x00000005000085a7 */ /* 0x000ea400080010ff */
[----:B--2---:R-:W-:Y:S05]  /*bb60*/  @!P0 BRA `(.L_x_171) ;  /* 0xfffffffc00f08947 */ /* 0x004fea000383ffff */
[----:B------:R-:W-:Y:S05]  /*bb70*/  BRA `(.L_x_72) ;  /* 0xffffff7c00247947 */ /* 0x000fea000383ffff */
.L_x_77:
[----:B-1----:R-:W-:-:S07]  /*bb80*/  MOV R0, UR5 ;  /* 0x0000000500007c02 */ /* 0x002fce0008000f00 */
.L_x_172:
[----:B-1----:R1:W2:Y:S02]  /*bb90*/  SYNCS.PHASECHK.TRANS64.TRYWAIT P0, [R0+URZ], R3 ;  /* 0x00000003000075a7 */ /* 0x0022a400080011ff */
[----:B--2---:R-:W-:Y:S05]  /*bba0*/  @!P0 NANOSLEEP.SYNCS 0x989680 ;  /* 0x009896800000895d */ /* 0x004fea0003900000 */
[----:B------:R-:W2:Y:S02]  /*bbb0*/  @!P0 SYNCS.PHASECHK.TRANS64 P0, [R0+URZ], R3 ;  /* 0x00000003000085a7 */ /* 0x000ea400080010ff */
[----:B--2---:R-:W-:Y:S05]  /*bbc0*/  @!P0 BRA `(.L_x_172) ;  /* 0xfffffffc00f08947 */ /* 0x004fea000383ffff */
[----:B------:R-:W-:Y:S05]  /*bbd0*/  BRA `(.L_x_173) ;  /* 0xffffff8000187947 */ /* 0x000fea000383ffff */
.L_x_80:
[----:B------:R-:W-:-:S07]  /*bbe0*/  MOV R0, UR7 ;  /* 0x0000000700007c02 */ /* 0x000fce0008000f00 */
.L_x_174:
[----:B-1----:R1:W2:Y:S02]  /*bbf0*/  SYNCS.PHASECHK.TRANS64.TRYWAIT P1, [R0+URZ+0x100], R3 ;  /* 0x00010003000075a7 */ /* 0x0022a400080211ff */
[----:B--2---:R-:W-:Y:S05]  /*bc00*/  @!P1 NANOSLEEP.SYNCS 0x989680 ;  /* 0x009896800000995d */ /* 0x004fea0003900000 */
[----:B------:R-:W2:Y:S02]  /*bc10*/  @!P1 SYNCS.PHASECHK.TRANS64 P1, [R0+URZ+0x100], R3 ;  /* 0x00010003000095a7 */ /* 0x000ea400080210ff */
[----:B--2---:R-:W-:Y:S05]  /*bc20*/  @!P1 BRA `(.L_x_174) ;  /* 0xfffffffc00f09947 */ /* 0x004fea000383ffff */
[----:B------:R-:W-:Y:S05]  /*bc30*/  BRA `(.L_x_175) ;  /* 0xffffff8000647947 */ /* 0x000fea000383ffff */
.L_x_85:
[----:B--2---:R2:W4:Y:S02]  /*bc40*/  SYNCS.PHASECHK.TRANS64.TRYWAIT P0, [R0+URZ+0xa0], R3 ;  /* 0x0000a003000075a7 */ /* 0x00452400080011ff */
[----:B----4-:R-:W-:Y:S05]  /*bc50*/  @!P0 NANOSLEEP.SYNCS 0x989680 ;  /* 0x009896800000895d */ /* 0x010fea0003900000 */
[----:B------:R-:W4:Y:S02]  /*bc60*/  @!P0 SYNCS.PHASECHK.TRANS64 P0, [R0+URZ+0xa0], R3 ;  /* 0x0000a003000085a7 */ /* 0x000f2400080010ff */
[----:B----4-:R-:W-:Y:S05]  /*bc70*/  @!P0 BRA `(.L_x_85) ;  /* 0xfffffffc00f08947 */ /* 0x010fea000383ffff */
[----:B------:R-:W-:Y:S05]  /*bc80*/  BRA `(.L_x_176) ;  /* 0xffffff8400787947 */ /* 0x000fea000383ffff */
.L_x_88:
[----:B------:R-:W-:Y:S07]  /*bc90*/  MOV R0, UR7 ;  /* 0x0000000700007c02 */ /* 0x000fee0008000f00 */
.L_x_177:
[----:B--2---:R2:W4:Y:S02]  /*bca0*/  SYNCS.PHASECHK.TRANS64.TRYWAIT P0, [R0+URZ+0x98], R3 ;  /* 0x00009803000075a7 */ /* 0x00452400080011ff */
[----:B----4-:R-:W-:Y:S05]  /*bcb0*/  @!P0 NANOSLEEP.SYNCS 0x989680 ;  /* 0x009896800000895d */ /* 0x010fea0003900000 */
[----:B------:R-:W4:Y:S02]  /*bcc0*/  @!P0 SYNCS.PHASECHK.TRANS64 P0, [R0+URZ+0x98], R3 ;  /* 0x00009803000085a7 */ /* 0x000f2400080010ff */
[----:B----4-:R-:W-:Y:S05]  /*bcd0*/  @!P0 BRA `(.L_x_177) ;  /* 0xfffffffc00f08947 */ /* 0x010fea000383ffff */
[----:B------:R-:W-:Y:S05]  /*bce0*/  BRA `(.L_x_87) ;  /* 0xffffff8800587947 */ /* 0x000fea000383ffff */
.L_x_91:
[----:B------:R-:W-:Y:S07]  /*bcf0*/  MOV R3, UR7 ;  /* 0x0000000700037c02 */ /* 0x000fee0008000f00 */
.L_x_178:
[----:B-1----:R1:W2:Y:S02]  /*bd00*/  SYNCS.PHASECHK.TRANS64.TRYWAIT P0, [R3+URZ+0x70], R12 ;  /* 0x0000700c030075a7 */ /* 0x0022a400080011ff */
[----:B--2---:R-:W-:Y:S05]  /*bd10*/  @!P0 NANOSLEEP.SYNCS 0x989680 ;  /* 0x009896800000895d */ /* 0x004fea0003900000 */
[----:B------:R-:W2:Y:S02]  /*bd20*/  @!P0 SYNCS.PHASECHK.TRANS64 P0, [R3+URZ+0x70], R12 ;  /* 0x0000700c030085a7 */ /* 0x000ea400080010ff */
[----:B--2---:R-:W-:Y:S05]  /*bd30*/  @!P0 BRA `(.L_x_178) ;  /* 0xfffffffc00f08947 */ /* 0x004fea000383ffff */
[----:B------:R-:W-:Y:S05]  /*bd40*/  BRA `(.L_x_179) ;  /* 0xffffff8800d07947 */ /* 0x000fea000383ffff */
.L_x_92:
[----:B-1----:R-:W-:Y:S07]  /*bd50*/  MOV R3, UR7 ;  /* 0x0000000700037c02 */ /* 0x002fee0008000f00 */
.L_x_180:
[----:B-1----:R1:W2:Y:S02]  /*bd60*/  SYNCS.PHASECHK.TRANS64.TRYWAIT P0, [R3+URZ+0x78], R12 ;  /* 0x0000780c030075a7 */ /* 0x0022a400080011ff */
[----:B--2---:R-:W-:Y:S05]  /*bd70*/  @!P0 NANOSLEEP.SYNCS 0x989680 ;  /* 0x009896800000895d */ /* 0x004fea0003900000 */
[----:B------:R-:W2:Y:S02]  /*bd80*/  @!P0 SYNCS.PHASECHK.TRANS64 P0, [R3+URZ+0x78], R12 ;  /* 0x0000780c030085a7 */ /* 0x000ea400080010ff */
[----:B--2---:R-:W-:Y:S05]  /*bd90*/  @!P0 BRA `(.L_x_180) ;  /* 0xfffffffc00f08947 */ /* 0x004fea000383ffff */
[----:B------:R-:W-:Y:S05]  /*bda0*/  BRA `(.L_x_181) ;  /* 0xffffff8c000c7947 */ /* 0x000fea000383ffff */
.L_x_93:
[----:B-1----:R-:W-:Y:S07]  /*bdb0*/  MOV R3, UR7 ;  /* 0x0000000700037c02 */ /* 0x002fee0008000f00 */
.L_x_182:
[----:B-1----:R1:W2:Y:S02]  /*bdc0*/  SYNCS.PHASECHK.TRANS64.TRYWAIT P0, [R3+URZ+0x80], R12 ;  /* 0x0000800c030075a7 */ /* 0x0022a400080011ff */
[----:B--2---:R-:W-:Y:S05]  /*bdd0*/  @!P0 NANOSLEEP.SYNCS 0x989680 ;  /* 0x009896800000895d */ /* 0x004fea0003900000 */
[----:B------:R-:W2:Y:S02]  /*bde0*/  @!P0 SYNCS.PHASECHK.TRANS64 P0, [R3+URZ+0x80], R12 ;  /* 0x0000800c030085a7 */ /* 0x000ea400080010ff */
[----:B--2---:R-:W-:Y:S05]  /*bdf0*/  @!P0 BRA `(.L_x_182) ;  /* 0xfffffffc00f08947 */ /* 0x004fea000383ffff */
[----:B------:R-:W-:Y:S05]  /*be00*/  BRA `(.L_x_183) ;  /* 0xffffff8c00547947 */ /* 0x000fea000383ffff */
.L_x_94:
[----:B------:R-:W-:Y:S07]  /*be10*/  MOV R3, UR7 ;  /* 0x0000000700037c02 */ /* 0x000fee0008000f00 */
.L_x_184:
[----:B-1----:R1:W2:Y:S02]  /*be20*/  SYNCS.PHASECHK.TRANS64.TRYWAIT P0, [R3+URZ+0x88], R12 ;  /* 0x0000880c030075a7 */ /* 0x0022a400080011ff */
[----:B--2---:R-:W-:Y:S05]  /*be30*/  @!P0 NANOSLEEP.SYNCS 0x989680 ;  /* 0x009896800000895d */ /* 0x004fea0003900000 */
[----:B------:R-:W2:Y:S02]  /*be40*/  @!P0 SYNCS.PHASECHK.TRANS64 P0, [R3+URZ+0x88], R12 ;  /* 0x0000880c030085a7 */ /* 0x000ea400080010ff */
[----:B--2---:R-:W-:Y:S05]  /*be50*/  @!P0 BRA `(.L_x_184) ;  /* 0xfffffffc00f08947 */ /* 0x004fea000383ffff */
[----:B------:R-:W-:Y:S05]  /*be60*/  BRA `(.L_x_185) ;  /* 0xffffff8c00dc7947 */ /* 0x000fea000383ffff */
.L_x_96:
[----:B------:R-:W-:-:S07]  /*be70*/  MOV R0, UR7 ;  /* 0x0000000700007c02 */ /* 0x000fce0008000f00 */
.L_x_186:
[----:B-1----:R1:W4:Y:S02]  /*be80*/  SYNCS.PHASECHK.TRANS64.TRYWAIT P0, [R0+URZ+0x70], R3 ;  /* 0x00007003000075a7 */ /* 0x00232400080011ff */
[----:B----4-:R-:W-:Y:S05]  /*be90*/  @!P0 NANOSLEEP.SYNCS 0x989680 ;  /* 0x009896800000895d */ /* 0x010fea0003900000 */
[----:B------:R-:W4:Y:S02]  /*bea0*/  @!P0 SYNCS.PHASECHK.TRANS64 P0, [R0+URZ+0x70], R3 ;  /* 0x00007003000085a7 */ /* 0x000f2400080010ff */
[----:B----4-:R-:W-:Y:S05]  /*beb0*/  @!P0 BRA `(.L_x_186) ;  /* 0xfffffffc00f08947 */ /* 0x010fea000383ffff */
[----:B------:R-:W-:Y:S05]  /*bec0*/  BRA `(.L_x_187) ;  /* 0xffffff90004c7947 */ /* 0x000fea000383ffff */
.L_x_97:
[----:B-1----:R-:W-:-:S07]  /*bed0*/  MOV R0, UR7 ;  /* 0x0000000700007c02 */ /* 0x002fce0008000f00 */
.L_x_188:
[----:B-1----:R1:W4:Y:S02]  /*bee0*/  SYNCS.PHASECHK.TRANS64.TRYWAIT P0, [R0+URZ+0x78], R3 ;  /* 0x00007803000075a7 */ /* 0x00232400080011ff */
[----:B----4-:R-:W-:Y:S05]  /*bef0*/  @!P0 NANOSLEEP.SYNCS 0x989680 ;  /* 0x009896800000895d */ /* 0x010fea0003900000 */
[----:B------:R-:W4:Y:S02]  /*bf00*/  @!P0 SYNCS.PHASECHK.TRANS64 P0, [R0+URZ+0x78], R3 ;  /* 0x00007803000085a7 */ /* 0x000f2400080010ff */
[----:B----4-:R-:W-:Y:S05]  /*bf10*/  @!P0 BRA `(.L_x_188) ;  /* 0xfffffffc00f08947 */ /* 0x010fea000383ffff */
[----:B------:R-:W-:Y:S05]  /*bf20*/  BRA `(.L_x_189) ;  /* 0xffffff90003c7947 */ /* 0x000fea000383ffff */
.L_x_98:
[----:B-1----:R-:W-:-:S07]  /*bf30*/  MOV R0, UR7 ;  /* 0x0000000700007c02 */ /* 0x002fce0008000f00 */
.L_x_190:
[----:B-1----:R1:W4:Y:S02]  /*bf40*/  SYNCS.PHASECHK.TRANS64.TRYWAIT P0, [R0+URZ+0x80], R3 ;  /* 0x00008003000075a7 */ /* 0x00232400080011ff */
[----:B----4-:R-:W-:Y:S05]  /*bf50*/  @!P0 NANOSLEEP.SYNCS 0x989680 ;  /* 0x009896800000895d */ /* 0x010fea0003900000 */
[----:B------:R-:W4:Y:S02]  /*bf60*/  @!P0 SYNCS.PHASECHK.TRANS64 P0, [R0+URZ+0x80], R3 ;  /* 0x00008003000085a7 */ /* 0x000f2400080010ff */
[----:B----4-:R-:W-:Y:S05]  /*bf70*/  @!P0 BRA `(.L_x_190) ;  /* 0xfffffffc00f08947 */ /* 0x010fea000383ffff */
[----:B------:R-:W-:Y:S05]  /*bf80*/  BRA `(.L_x_191) ;  /* 0xffffff90002c7947 */ /* 0x000fea000383ffff */
.L_x_100:
[----:B--2---:R2:W3:Y:S02]  /*bf90*/  SYNCS.PHASECHK.TRANS64.TRYWAIT P0, [R0+URZ+0xa0], R3 ;  /* 0x0000a003000075a7 */ /* 0x0044e400080011ff */
[----:B---3--:R-:W-:Y:S05]  /*bfa0*/  @!P0 NANOSLEEP.SYNCS 0x989680 ;  /* 0x009896800000895d */ /* 0x008fea0003900000 */
[----:B------:R-:W3:Y:S02]  /*bfb0*/  @!P0 SYNCS.PHASECHK.TRANS64 P0, [R0+URZ+0xa0], R3 ;  /* 0x0000a003000085a7 */ /* 0x000ee400080010ff */
[----:B---3--:R-:W-:Y:S05]  /*bfc0*/  @!P0 BRA `(.L_x_100) ;  /* 0xfffffffc00f08947 */ /* 0x008fea000383ffff */
[----:B------:R-:W-:Y:S05]  /*bfd0*/  BRA `(.L_x_192) ;  /* 0xffffff9400007947 */ /* 0x000fea000383ffff */
.L_x_111:
[----:B-1----:R-:W-:Y:S04]  /*bfe0*/  MOV R3, UR48 ;  /* 0x0000003000037c02 */ /* 0x002fe80008000f00 */
[----:B------:R1:W3:Y:S03]  /*bff0*/  SYNCS.PHASECHK.TRANS64.TRYWAIT P1, [R3+URZ+0x50], R4 ;  /* 0x00005004030075a7 */ /* 0x0002e600080211ff */
[----:B---3--:R-:W-:Y:S05]  /*c000*/  @!P1 NANOSLEEP.SYNCS 0x989680 ;  /* 0x009896800000995d */ /* 0x008fea0003900000 */
[----:B------:R-:W3:Y:S02]  /*c010*/  @!P1 SYNCS.PHASECHK.TRANS64 P1, [R3+URZ+0x50], R4 ;  /* 0x00005004030095a7 */ /* 0x000ee400080210ff */
[----:B---3--:R-:W-:Y:S05]  /*c020*/  @!P1 BRA `(.L_x_111) ;  /* 0xfffffffc00ec9947 */ /* 0x008fea000383ffff */
[----:B------:R-:W-:Y:S05]  /*c030*/  BRA `(.L_x_110) ;  /* 0xffffffa000547947 */ /* 0x000fea000383ffff */
.L_x_113:
[----:B-1----:R1:W4:Y:S02]  /*c040*/  SYNCS.PHASECHK.TRANS64.TRYWAIT P0, [R179+URZ+0xc0], R0 ;  /* 0x0000c000b30075a7 */ /* 0x00232400080011ff */
[----:B----4-:R-:W-:Y:S05]  /*c050*/  @!P0 NANOSLEEP.SYNCS 0x989680 ;  /* 0x009896800000895d */ /* 0x010fea0003900000 */
[----:B------:R-:W4:Y:S02]  /*c060*/  @!P0 SYNCS.PHASECHK.TRANS64 P0, [R179+URZ+0xc0], R0 ;  /* 0x0000c000b30085a7 */ /* 0x000f2400080010ff */
[----:B----4-:R-:W-:Y:S05]  /*c070*/  @!P0 BRA `(.L_x_113) ;  /* 0xfffffffc00f08947 */ /* 0x010fea000383ffff */
[----:B------:R-:W-:Y:S05]  /*c080*/  BRA `(.L_x_112) ;  /* 0xffffffa000b47947 */ /* 0x000fea000383ffff */
.L_x_122:
[----:B--2---:R2:W3:Y:S02]  /*c090*/  SYNCS.PHASECHK.TRANS64.TRYWAIT P0, [R3+URZ+0x50], R0 ;  /* 0x00005000030075a7 */ /* 0x0044e400080011ff */
[----:B---3--:R-:W-:Y:S05]  /*c0a0*/  @!P0 NANOSLEEP.SYNCS 0x989680 ;  /* 0x009896800000895d */ /* 0x008fea0003900000 */
[----:B------:R-:W3:Y:S02]  /*c0b0*/  @!P0 SYNCS.PHASECHK.TRANS64 P0, [R3+URZ+0x50], R0 ;  /* 0x00005000030085a7 */ /* 0x000ee400080010ff */
[----:B---3--:R-:W-:Y:S05]  /*c0c0*/  @!P0 BRA `(.L_x_122) ;  /* 0xfffffffc00f08947 */ /* 0x008fea000383ffff */
[----:B------:R-:W-:Y:S05]  /*c0d0*/  BRA `(.L_x_121) ;  /* 0xffffffb4007c7947 */ /* 0x000fea000383ffff */
.L_x_130:
[----:B--2---:R2:W3:Y:S02]  /*c0e0*/  SYNCS.PHASECHK.TRANS64.TRYWAIT P0, [R0+URZ+0x50], R7 ;  /* 0x00005007000075a7 */ /* 0x0044e400080011ff */
[----:B---3--:R-:W-:Y:S05]  /*c0f0*/  @!P0 NANOSLEEP.SYNCS 0x989680 ;  /* 0x009896800000895d */ /* 0x008fea0003900000 */
[----:B------:R-:W3:Y:S02]  /*c100*/  @!P0 SYNCS.PHASECHK.TRANS64 P0, [R0+URZ+0x50], R7 ;  /* 0x00005007000085a7 */ /* 0x000ee400080010ff */
[----:B---3--:R-:W-:Y:S05]  /*c110*/  @!P0 BRA `(.L_x_130) ;  /* 0xfffffffc00f08947 */ /* 0x008fea000383ffff */
[----:B------:R-:W-:Y:S05]  /*c120*/  BRA `(.L_x_129) ;  /* 0xffffffc800707947 */ /* 0x000fea000383ffff */
.L_x_138:
[----:B-1----:R1:W2:Y:S02]  /*c130*/  SYNCS.PHASECHK.TRANS64.TRYWAIT P0, [R3+URZ+0x50], R0 ;  /* 0x00005000030075a7 */ /* 0x0022a400080011ff */
[----:B--2---:R-:W-:Y:S05]  /*c140*/  @!P0 NANOSLEEP.SYNCS 0x989680 ;  /* 0x009896800000895d */ /* 0x004fea0003900000 */
[----:B------:R-:W2:Y:S02]  /*c150*/  @!P0 SYNCS.PHASECHK.TRANS64 P0, [R3+URZ+0x50], R0 ;  /* 0x00005000030085a7 */ /* 0x000ea400080010ff */
[----:B--2---:R-:W-:Y:S05]  /*c160*/  @!P0 BRA `(.L_x_138) ;  /* 0xfffffffc00f08947 */ /* 0x004fea000383ffff */
[----:B------:R-:W-:Y:S05]  /*c170*/  BRA `(.L_x_137) ;  /* 0xffffffdc00647947 */ /* 0x000fea000383ffff */
        .weak           $__internal_0_$__cuda_sm10x_tcgen05_guardrail_trap_col_being_dealloced_not_returned_by_alloc
        .type           $__internal_0_$__cuda_sm10x_tcgen05_guardrail_trap_col_being_dealloced_not_returned_by_alloc,@function
        .size           $__internal_0_$__cuda_sm10x_tcgen05_guardrail_trap_col_being_dealloced_not_returned_by_alloc,($__internal_1_$__cuda_sm10x_tcgen05_guardrail_trap_phase_invalid_during_alloc - $__internal_0_$__cuda_sm10x_tcgen05_guardrail_trap_col_being_dealloced_not_returned_by_alloc)
$__internal_0_$__cuda_sm10x_tcgen05_guardrail_trap_col_being_dealloced_not_returned_by_alloc:
[----:B------:R-:W-:Y:S05]  /*c180*/  BPT.TRAP 0x1 ;  /* 0x000000040000795c */ /* 0x000fea0000300000 */
[----:B------:R-:W-:-:S04]  /*c190*/  HFMA2 R3, -RZ, RZ, 0, 0 ;  /* 0x00000000ff037431 */ /* 0x000fc800000001ff */
[----:B------:R-:W-:Y:S05]  /*c1a0*/  RET.REL.NODEC R2 `(_ZN7cutlass13device_kernelINS_4gemm6kernel13GemmUniversalIN4cute5tupleIJiiiiEEENS1_10collective13CollectiveMmaINS1_35MainloopSm100TmaUmmaWarpSpecializedILi5ELi2ELi2ENS5_IJNS4_1CILi2EEENSA_ILi1EEESC_EEEEENS5_IJNSA_ILi256EEESF_NSA_ILi64EEEEEENS_6half_tENS5_IJlSC_lEEESI_SJ_NS4_8TiledMMAINS4_8MMA_AtomIJNS4_26SM100_MMA_F16BF16_2x1SM_SSISI_SI_fLi256ELi256ELNS4_4UMMA5MajorE0ELSO_0ELNSN_7ScaleInE0ELSP_0EEEEEENS4_6LayoutINS5_IJSC_SC_SC_EEENS5_IJNSA_ILi0EEESU_SU_EEEEENS5_IJNS4_10UnderscoreESX_SX_EEEEENS4_18SM100_TMA_2SM_LOADENS4_14ComposedLayoutINS4_7SwizzleILi3ELi4ELi3EEENS4_18smem_ptr_flag_bitsILi16EEENSS_INS5_IJNSA_ILi8EEESG_EEENS5_IJSG_SC_EEEEEEEvNS4_8identityES10_S1A_vS1B_EENS_8epilogue10collective18CollectiveEpilogueINS1D_23Sm100TmaWarpSpecializedILi4ELi2ELi64ELb1ELb0EEEJNS5_IJNSA_ILi128EEESF_SG_EEENS5_IJNSS_IS1I_SC_EENSS_ISG_SC_EEEEESI_SJ_SI_SJ_NS1D_6fusion15FusionCallbacksIS1H_NS1N_17LinearCombinationISI_fSI_fLNS_15FloatRoundStyleE2EEES1J_S1M_JEEENS4_5SM1004TMEM4LOAD26SM100_TMEM_LOAD_32dp32b64xENS4_13SM90_TMA_LOADES1A_NS4_39AutoVectorizingCopyWithAssumedAlignmentILi128EEENS4_14SM90_TMA_STOREES1A_S1Z_S1Z_EEEvvEEEEvNT_6ParamsE) ;  /* 0xffffff3c02947950 */ /* 0x000fea0003c3ffff */
        .weak           $__internal_1_$__cuda_sm10x_tcgen05_guardrail_trap_phase_invalid_during_alloc
        .type           $__internal_1_$__cuda_sm10x_tcgen05_guardrail_trap_phase_invalid_during_alloc,@function
        .size           $__internal_1_$__cuda_sm10x_tcgen05_guardrail_trap_phase_invalid_during_alloc,($__internal_2_$__cuda_sm10x_tcgen05_guardrail_trap_unallocated_columns_being_dealloced - $__internal_1_$__cuda_sm10x_tcgen05_guardrail_trap_phase_invalid_during_alloc)
$__internal_1_$__cuda_sm10x_tcgen05_guardrail_trap_phase_invalid_during_alloc:
[----:B------:R-:W-:Y:S05]  /*c1b0*/  BPT.TRAP 0x1 ;  /* 0x000000040000795c */ /* 0x000fea0000300000 */
[----:B------:R-:W-:-:S04]  /*c1c0*/  MOV R3, 0x0 ;  /* 0x0000000000037802 */ /* 0x000fc80000000f00 */
[----:B------:R-:W-:Y:S05]  /*c1d0*/  RET.REL.NODEC R2 `(_ZN7cutlass13device_kernelINS_4gemm6kernel13GemmUniversalIN4cute5tupleIJiiiiEEENS1_10collective13CollectiveMmaINS1_35MainloopSm100TmaUmmaWarpSpecializedILi5ELi2ELi2ENS5_IJNS4_1CILi2EEENSA_ILi1EEESC_EEEEENS5_IJNSA_ILi256EEESF_NSA_ILi64EEEEEENS_6half_tENS5_IJlSC_lEEESI_SJ_NS4_8TiledMMAINS4_8MMA_AtomIJNS4_26SM100_MMA_F16BF16_2x1SM_SSISI_SI_fLi256ELi256ELNS4_4UMMA5MajorE0ELSO_0ELNSN_7ScaleInE0ELSP_0EEEEEENS4_6LayoutINS5_IJSC_SC_SC_EEENS5_IJNSA_ILi0EEESU_SU_EEEEENS5_IJNS4_10UnderscoreESX_SX_EEEEENS4_18SM100_TMA_2SM_LOADENS4_14ComposedLayoutINS4_7SwizzleILi3ELi4ELi3EEENS4_18smem_ptr_flag_bitsILi16EEENSS_INS5_IJNSA_ILi8EEESG_EEENS5_IJSG_SC_EEEEEEEvNS4_8identityES10_S1A_vS1B_EENS_8epilogue10collective18CollectiveEpilogueINS1D_23Sm100TmaWarpSpecializedILi4ELi2ELi64ELb1ELb0EEEJNS5_IJNSA_ILi128EEESF_SG_EEENS5_IJNSS_IS1I_SC_EENSS_ISG_SC_EEEEESI_SJ_SI_SJ_NS1D_6fusion15FusionCallbacksIS1H_NS1N_17LinearCombinationISI_fSI_fLNS_15FloatRoundStyleE2EEES1J_S1M_JEEENS4_5SM1004TMEM4LOAD26SM100_TMEM_LOAD_32dp32b64xENS4_13SM90_TMA_LOADES1A_NS4_39AutoVectorizingCopyWithAssumedAlignmentILi128EEENS4_14SM90_TMA_STOREES1A_S1Z_S1Z_EEEvvEEEEvNT_6ParamsE) ;  /* 0xffffff3c02887950 */ /* 0x000fea0003c3ffff */
        .weak           $__internal_2_$__cuda_sm10x_tcgen05_guardrail_trap_unallocated_columns_being_dealloced
        .type           $__internal_2_$__cuda_sm10x_tcgen05_guardrail_trap_unallocated_columns_being_dealloced,@function
        .size           $__internal_2_$__cuda_sm10x_tcgen05_guardrail_trap_unallocated_columns_being_dealloced,(.L_x_194 - $__internal_2_$__cuda_sm10x_tcgen05_guardrail_trap_unallocated_columns_being_dealloced)
$__internal_2_$__cuda_sm10x_tcgen05_guardrail_trap_unallocated_columns_being_dealloced:
[----:B------:R-:W-:Y:S05]  /*c1e0*/  BPT.TRAP 0x1 ;  /* 0x000000040000795c */ /* 0x000fea0000300000 */
[----:B------:R-:W-:-:S04]  /*c1f0*/  HFMA2 R3, -RZ, RZ, 0, 0 ;  /* 0x00000000ff037431 */ /* 0x000fc800000001ff */
[----:B------:R-:W-:Y:S05]  /*c200*/  RET.REL.NODEC R2 `(_ZN7cutlass13device_kernelINS_4gemm6kernel13GemmUniversalIN4cute5tupleIJiiiiEEENS1_10collective13CollectiveMmaINS1_35MainloopSm100TmaUmmaWarpSpecializedILi5ELi2ELi2ENS5_IJNS4_1CILi2EEENSA_ILi1EEESC_EEEEENS5_IJNSA_ILi256EEESF_NSA_ILi64EEEEEENS_6half_tENS5_IJlSC_lEEESI_SJ_NS4_8TiledMMAINS4_8MMA_AtomIJNS4_26SM100_MMA_F16BF16_2x1SM_SSISI_SI_fLi256ELi256ELNS4_4UMMA5MajorE0ELSO_0ELNSN_7ScaleInE0ELSP_0EEEEEENS4_6LayoutINS5_IJSC_SC_SC_EEENS5_IJNSA_ILi0EEESU_SU_EEEEENS5_IJNS4_10UnderscoreESX_SX_EEEEENS4_18SM100_TMA_2SM_LOADENS4_14ComposedLayoutINS4_7SwizzleILi3ELi4ELi3EEENS4_18smem_ptr_flag_bitsILi16EEENSS_INS5_IJNSA_ILi8EEESG_EEENS5_IJSG_SC_EEEEEEEvNS4_8identityES10_S1A_vS1B_EENS_8epilogue10collective18CollectiveEpilogueINS1D_23Sm100TmaWarpSpecializedILi4ELi2ELi64ELb1ELb0EEEJNS5_IJNSA_ILi128EEESF_SG_EEENS5_IJNSS_IS1I_SC_EENSS_ISG_SC_EEEEESI_SJ_SI_SJ_NS1D_6fusion15FusionCallbacksIS1H_NS1N_17LinearCombinationISI_fSI_fLNS_15FloatRoundStyleE2EEES1J_S1M_JEEENS4_5SM1004TMEM4LOAD26SM100_TMEM_LOAD_32dp32b64xENS4_13SM90_TMA_LOADES1A_NS4_39AutoVectorizingCopyWithAssumedAlignmentILi128EEENS4_14SM90_TMA_STOREES1A_S1Z_S1Z_EEEvvEEEEvNT_6ParamsE) ;  /* 0xffffff3c027c7950 */ /* 0x000fea0003c3ffff */
.L_x_193:
[----:B------:R-:W-:-:S00]  /*c210*/  BRA `(.L_x_193) ;  /* 0xfffffffc00fc7947 */ /* 0x000fc0000383ffff */
[----:B------:R-:W-:-:S00]  /*c220*/  NOP ;  /* 0x0000000000007918 */ /* 0x000fc00000000000 */
        /* <DEDUP_REMOVED lines=13> */
.L_x_194:


//--------------------- .nv.global.init           --------------------------
	.section	.nv.global.init,"aw",@progbits
.nv.global.init:
	.type		$str$27,@object
	.size		$str$27,($str$28 - $str$27)
$str$27:
        /*0000*/ 	.byte	0x28, 0x61, 0x64, 0x64, 0x72, 0x65, 0x73, 0x73, 0x20, 0x26, 0x20, 0x6d, 0x61, 0x73, 0x6b, 0x29
        /*0010*/ 	.byte	0x20, 0x3d, 0x3d, 0x20, 0x30, 0x00
	.type		$str$28,@object
	.size		$str$28,($str$26 - $str$28)
$str$28:
        /*0016*/ 	.byte	0x2f, 0x74, 0x6d, 0x70, 0x2f, 0x63, 0x75, 0x74, 0x6c, 0x61, 0x73, 0x73, 0x5f, 0x73, 0x77, 0x65
        /*0026*/ 	.byte	0x65, 0x70, 0x5f, 0x73, 0x72, 0x63, 0x2f, 0x69, 0x6e, 0x63, 0x6c, 0x75, 0x64, 0x65, 0x2f, 0x63
        /*0036*/ 	.byte	0x75, 0x74, 0x65, 0x2f, 0x70, 0x6f, 0x69, 0x6e, 0x74, 0x65, 0x72, 0x5f, 0x66, 0x6c, 0x61, 0x67
        /*0046*/ 	.byte	0x67, 0x65, 0x64, 0x2e, 0x68, 0x70, 0x70, 0x00
	.type		$str$26,@object
	.size		$str$26,($str$25 - $str$26)
$str$26:
        /*004e*/ 	.byte	0x2f, 0x74, 0x6d, 0x70, 0x2f, 0x63, 0x75, 0x74, 0x6c, 0x61, 0x73, 0x73, 0x5f, 0x73, 0x77, 0x65
        /*005e*/ 	.byte	0x65, 0x70, 0x5f, 0x73, 0x72, 0x63, 0x2f, 0x69, 0x6e, 0x63, 0x6c, 0x75, 0x64, 0x65, 0x2f, 0x63
        /*006e*/ 	.byte	0x75, 0x74, 0x65, 0x2f, 0x61, 0x74, 0x6f, 0x6d, 0x2f, 0x63, 0x6f, 0x70, 0x79, 0x5f, 0x74, 0x72
        /*007e*/ 	.byte	0x61, 0x69, 0x74, 0x73, 0x5f, 0x73, 0x6d, 0x31, 0x30, 0x30, 0x2e, 0x68, 0x70, 0x70, 0x00
	.type		$str$25,@object
	.size		$str$25,(__unnamed_1 - $str$25)
$str$25:
        /*008d*/ 	.byte	0x28, 0x28, 0x75, 0x69, 0x6e, 0x74, 0x33, 0x32, 0x5f, 0x74, 0x28, 0x74, 0x68, 0x72, 0x65, 0x61
        /*009d*/ 	.byte	0x64, 0x49, 0x64, 0x78, 0x2e, 0x78, 0x29, 0x20, 0x2f, 0x20, 0x33, 0x32, 0x29, 0x20, 0x25, 0x20
        /*00ad*/ 	.byte	0x34, 0x29, 0x20, 0x3d, 0x3d, 0x20, 0x28, 0x28, 0x28, 0x74, 0x6d, 0x65, 0x6d, 0x5f, 0x61, 0x64
        /*00bd*/ 	.byte	0x64, 0x72, 0x20, 0x3e, 0x3e, 0x20, 0x31, 0x36, 0x29, 0x20, 0x2f, 0x20, 0x33, 0x32, 0x29, 0x20
        /*00cd*/ 	.byte	0x25, 0x20, 0x34, 0x29, 0x00
	.type		__unnamed_1,@object
	.size		__unnamed_1,(__unnamed_2 - __unnamed_1)
__unnamed_1:
        /*00d2*/ 	.byte	0x61, 0x75, 0x74, 0x6f, 0x20, 0x63, 0x75, 0x74, 0x65, 0x3a, 0x3a, 0x61, 0x73, 0x5f, 0x70, 0x6f
        /* <DEDUP_REMOVED lines=24> */
        /*0262*/ 	.byte	0x3e, 0x3e, 0x3e, 0x3e, 0x5d, 0x00
	.type		__unnamed_2,@object
	.size		__unnamed_2,(.L_2 - __unnamed_2)
__unnamed_2:
        /* <DEDUP_REMOVED lines=43> */
        /*0518*/ 	.byte	0x74, 0x65, 0x3a, 0x3a, 0x43, 0x3c, 0x30, 0x3e, 0x3e, 0x3e, 0x3e, 0x5d, 0x00
.L_2:


//--------------------- .nv.shared._ZN7cutlass13device_kernelINS_4gemm6kernel13GemmUniversalIN4cute5tupleIJiiiiEEENS1_10collective13CollectiveMmaINS1_35MainloopSm100TmaUmmaWarpSpecializedILi5ELi2ELi2ENS5_IJNS4_1CILi2EEENSA_ILi1EEESC_EEEEENS5_IJNSA_ILi256EEESF_NSA_ILi64EEEEEENS_6half_tENS5_IJlSC_lEEESI_SJ_NS4_8TiledMMAINS4_8MMA_AtomIJNS4_26SM100_MMA_F16BF16_2x1SM_SSISI_SI_fLi256ELi256ELNS4_4UMMA5MajorE0ELSO_0ELNSN_7ScaleInE0ELSP_0EEEEEENS4_6LayoutINS5_IJSC_SC_SC_EEENS5_IJNSA_ILi0EEESU_SU_EEEEENS5_IJNS4_10UnderscoreESX_SX_EEEEENS4_18SM100_TMA_2SM_LOADENS4_14ComposedLayoutINS4_7SwizzleILi3ELi4ELi3EEENS4_18smem_ptr_flag_bitsILi16EEENSS_INS5_IJNSA_ILi8EEESG_EEENS5_IJSG_SC_EEEEEEEvNS4_8identityES10_S1A_vS1B_EENS_8epilogue10collective18CollectiveEpilogueINS1D_23Sm100TmaWarpSpecializedILi4ELi2ELi64ELb1ELb0EEEJNS5_IJNSA_ILi128EEESF_SG_EEENS5_IJNSS_IS1I_SC_EENSS_ISG_SC_EEEEESI_SJ_SI_SJ_NS1D_6fusion15FusionCallbacksIS1H_NS1N_17LinearCombinationISI_fSI_fLNS_15FloatRoundStyleE2EEES1J_S1M_JEEENS4_5SM1004TMEM4LOAD26SM100_TMEM_LOAD_32dp32b64xENS4_13SM90_TMA_LOADES1A_NS4_39AutoVectorizingCopyWithAssumedAlignmentILi128EEENS4_14SM90_TMA_STOREES1A_S1Z_S1Z_EEEvvEEEEvNT_6ParamsE --------------------------
	.section	.nv.shared._ZN7cutlass13device_kernelINS_4gemm6kernel13GemmUniversalIN4cute5tupleIJiiiiEEENS1_10collective13CollectiveMmaINS1_35MainloopSm100TmaUmmaWarpSpecializedILi5ELi2ELi2ENS5_IJNS4_1CILi2EEENSA_ILi1EEESC_EEEEENS5_IJNSA_ILi256EEESF_NSA_ILi64EEEEEENS_6half_tENS5_IJlSC_lEEESI_SJ_NS4_8TiledMMAINS4_8MMA_AtomIJNS4_26SM100_MMA_F16BF16_2x1SM_SSISI_SI_fLi256ELi256ELNS4_4UMMA5MajorE0ELSO_0ELNSN_7ScaleInE0ELSP_0EEEEEENS4_6LayoutINS5_IJSC_SC_SC_EEENS5_IJNSA_ILi0EEESU_SU_EEEEENS5_IJNS4_10UnderscoreESX_SX_EEEEENS4_18SM100_TMA_2SM_LOADENS4_14ComposedLayoutINS4_7SwizzleILi3ELi4ELi3EEENS4_18smem_ptr_flag_bitsILi16EEENSS_INS5_IJNSA_ILi8EEESG_EEENS5_IJSG_SC_EEEEEEEvNS4_8identityES10_S1A_vS1B_EENS_8epilogue10collective18CollectiveEpilogueINS1D_23Sm100TmaWarpSpecializedILi4ELi2ELi64ELb1ELb0EEEJNS5_IJNSA_ILi128EEESF_SG_EEENS5_IJNSS_IS1I_SC_EENSS_ISG_SC_EEEEESI_SJ_SI_SJ_NS1D_6fusion15FusionCallbacksIS1H_NS1N_17LinearCombinationISI_fSI_fLNS_15FloatRoundStyleE2EEES1J_S1M_JEEENS4_5SM1004TMEM4LOAD26SM100_TMEM_LOAD_32dp32b64xENS4_13SM90_TMA_LOADES1A_NS4_39AutoVectorizingCopyWithAssumedAlignmentILi128EEENS4_14SM90_TMA_STOREES1A_S1Z_S1Z_EEEvvEEEEvNT_6ParamsE,"aw",@nobits
	.sectionflags	@""
	.align	16
	.zero		1024


//--------------------- .nv.shared.reserved.0     --------------------------
	.section	.nv.shared.reserved.0,"aw",@nobits
	.weak		__nv_reservedSMEM_offset_0_alias
	.size		__nv_reservedSMEM_offset_0_alias, 0, 64
	.other		__nv_reservedSMEM_offset_0_alias,@"STO_CUDA_RESERVED_SHARED STV_DEFAULT"
__nv_reservedSMEM_offset_0_alias:
	.zero		0
.nv.shared.reserved.0:
	.zero		64
	.weak		__nv_reservedSMEM_tcgen05_partition
	.type		__nv_reservedSMEM_tcgen05_partition,@object
	.size		__nv_reservedSMEM_tcgen05_partition,(.L_0 - __nv_reservedSMEM_tcgen05_partition)
__nv_reservedSMEM_tcgen05_partition:
	.zero		32
.L_0:


//--------------------- .nv.global                --------------------------
	.section	.nv.global,"aw",@nobits
.nv.global:
	.type		_ZN39_INTERNAL_f8e45ce4_4_k_cu_81a2153d_70534cute1_E,@object
	.size		_ZN39_INTERNAL_f8e45ce4_4_k_cu_81a2153d_70534cute1_E,(_ZN39_INTERNAL_f8e45ce4_4_k_cu_81a2153d_70534cuda3std3__45__cpo6cbeginE - _ZN39_INTERNAL_f8e45ce4_4_k_cu_81a2153d_70534cute1_E)
_ZN39_INTERNAL_f8e45ce4_4_k_cu_81a2153d_70534cute1_E:
	.zero		1
	.type		_ZN39_INTERNAL_f8e45ce4_4_k_cu_81a2153d_70534cuda3std3__45__cpo6cbeginE,@object
	.size		_ZN39_INTERNAL_f8e45ce4_4_k_cu_81a2153d_70534cuda3std3__45__cpo6cbeginE,(_ZN39_INTERNAL_f8e45ce4_4_k_cu_81a2153d_70534cuda3std3__48in_placeE - _ZN39_INTERNAL_f8e45ce4_4_k_cu_81a2153d_70534cuda3std3__45__cpo6cbeginE)
_ZN39_INTERNAL_f8e45ce4_4_k_cu_81a2153d_70534cuda3std3__45__cpo6cbeginE:
	.zero		1
	.type		_ZN39_INTERNAL_f8e45ce4_4_k_cu_81a2153d_70534cuda3std3__48in_placeE,@object
	.size		_ZN39_INTERNAL_f8e45ce4_4_k_cu_81a2153d_70534cuda3std3__48in_placeE,(_ZN39_INTERNAL_f8e45ce4_4_k_cu_81a2153d_70534cuda3std6ranges3__45__cpo9iter_moveE - _ZN39_INTERNAL_f8e45ce4_4_k_cu_81a2153d_70534cuda3std3__48in_placeE)
_ZN39_INTERNAL_f8e45ce4_4_k_cu_81a2153d_70534cuda3std3__48in_placeE:
	.zero		1
	.type		_ZN39_INTERNAL_f8e45ce4_4_k_cu_81a2153d_70534cuda3std6ranges3__45__cpo9iter_moveE,@object
	.size		_ZN39_INTERNAL_f8e45ce4_4_k_cu_81a2153d_70534cuda3std6ranges3__45__cpo9iter_moveE,(_ZN39_INTERNAL_f8e45ce4_4_k_cu_81a2153d_70534cuda3std3__45__cpo5beginE - _ZN39_INTERNAL_f8e45ce4_4_k_cu_81a2153d_70534cuda3std6ranges3__45__cpo9iter_moveE)
_ZN39_INTERNAL_f8e45ce4_4_k_cu_81a2153d_70534cuda3std6ranges3__45__cpo9iter_moveE:
	.zero		1
	.type		_ZN39_INTERNAL_f8e45ce4_4_k_cu_81a2153d_70534cuda3std3__45__cpo5beginE,@object
	.size		_ZN39_INTERNAL_f8e45ce4_4_k_cu_81a2153d_70534cuda3std3__45__cpo5beginE,(_ZN39_INTERNAL_f8e45ce4_4_k_cu_81a2153d_70534cuda3std3__441_GLOBAL__N__f8e45ce4_4_k_cu_81a2153d_70536ignoreE - _ZN39_INTERNAL_f8e45ce4_4_k_cu_81a2153d_70534cuda3std3__45__cpo5beginE)
_ZN39_INTERNAL_f8e45ce4_4_k_cu_81a2153d_70534cuda3std3__45__cpo5beginE:
	.zero		1
	.type		_ZN39_INTERNAL_f8e45ce4_4_k_cu_81a2153d_70534cuda3std3__441_GLOBAL__N__f8e45ce4_4_k_cu_81a2153d_70536ignoreE,@object
	.size		_ZN39_INTERNAL_f8e45ce4_4_k_cu_81a2153d_70534cuda3std3__441_GLOBAL__N__f8e45ce4_4_k_cu_81a2153d_70536ignoreE,(_ZN39_INTERNAL_f8e45ce4_4_k_cu_81a2153d_70534cute7productE - _ZN39_INTERNAL_f8e45ce4_4_k_cu_81a2153d_70534cuda3std3__441_GLOBAL__N__f8e45ce4_4_k_cu_81a2153d_70536ignoreE)
_ZN39_INTERNAL_f8e45ce4_4_k_cu_81a2153d_70534cuda3std3__441_GLOBAL__N__f8e45ce4_4_k_cu_81a2153d_70536ignoreE:
	.zero		1
	.type		_ZN39_INTERNAL_f8e45ce4_4_k_cu_81a2153d_70534cute7productE,@object
	.size		_ZN39_INTERNAL_f8e45ce4_4_k_cu_81a2153d_70534cute7productE,(_ZN39_INTERNAL_f8e45ce4_4_k_cu_81a2153d_70534cuda3std3__45__cpo3endE - _ZN39_INTERNAL_f8e45ce4_4_k_cu_81a2153d_70534cute7productE)
_ZN39_INTERNAL_f8e45ce4_4_k_cu_81a2153d_70534cute7productE:
	.zero		1
	.type		_ZN39_INTERNAL_f8e45ce4_4_k_cu_81a2153d_70534cuda3std3__45__cpo3endE,@object
	.size		_ZN39_INTERNAL_f8e45ce4_4_k_cu_81a2153d_70534cuda3std3__45__cpo3endE,(_ZN39_INTERNAL_f8e45ce4_4_k_cu_81a2153d_70534cuda3std3__419piecewise_constructE - _ZN39_INTERNAL_f8e45ce4_4_k_cu_81a2153d_70534cuda3std3__45__cpo3endE)
_ZN39_INTERNAL_f8e45ce4_4_k_cu_81a2153d_70534cuda3std3__45__cpo3endE:
	.zero		1
	.type		_ZN39_INTERNAL_f8e45ce4_4_k_cu_81a2153d_70534cuda3std3__419piecewise_constructE,@object
	.size		_ZN39_INTERNAL_f8e45ce4_4_k_cu_81a2153d_70534cuda3std3__419piecewise_constructE,(_ZN39_INTERNAL_f8e45ce4_4_k_cu_81a2153d_70534cuda3std3__45__cpo4cendE - _ZN39_INTERNAL_f8e45ce4_4_k_cu_81a2153d_70534cuda3std3__419piecewise_constructE)
_ZN39_INTERNAL_f8e45ce4_4_k_cu_81a2153d_70534cuda3std3__419piecewise_constructE:
	.zero		1
	.type		_ZN39_INTERNAL_f8e45ce4_4_k_cu_81a2153d_70534cuda3std3__45__cpo4cendE,@object
	.size		_ZN39_INTERNAL_f8e45ce4_4_k_cu_81a2153d_70534cuda3std3__45__cpo4cendE,(_ZN39_INTERNAL_f8e45ce4_4_k_cu_81a2153d_70534cuda3std6ranges3__45__cpo4swapE - _ZN39_INTERNAL_f8e45ce4_4_k_cu_81a2153d_70534cuda3std3__45__cpo4cendE)
_ZN39_INTERNAL_f8e45ce4_4_k_cu_81a2153d_70534cuda3std3__45__cpo4cendE:
	.zero		1
	.type		_ZN39_INTERNAL_f8e45ce4_4_k_cu_81a2153d_70534cuda3std6ranges3__45__cpo4swapE,@object
	.size		_ZN39_INTERNAL_f8e45ce4_4_k_cu_81a2153d_70534cuda3std6ranges3__45__cpo4swapE,(.L_10 - _ZN39_INTERNAL_f8e45ce4_4_k_cu_81a2153d_70534cuda3std6ranges3__45__cpo4swapE)
_ZN39_INTERNAL_f8e45ce4_4_k_cu_81a2153d_70534cuda3std6ranges3__45__cpo4swapE:
	.zero		1
.L_10:


//--------------------- .nv.constant0._ZN7cutlass13device_kernelINS_4gemm6kernel13GemmUniversalIN4cute5tupleIJiiiiEEENS1_10collective13CollectiveMmaINS1_35MainloopSm100TmaUmmaWarpSpecializedILi5ELi2ELi2ENS5_IJNS4_1CILi2EEENSA_ILi1EEESC_EEEEENS5_IJNSA_ILi256EEESF_NSA_ILi64EEEEEENS_6half_tENS5_IJlSC_lEEESI_SJ_NS4_8TiledMMAINS4_8MMA_AtomIJNS4_26SM100_MMA_F16BF16_2x1SM_SSISI_SI_fLi256ELi256ELNS4_4UMMA5MajorE0ELSO_0ELNSN_7ScaleInE0ELSP_0EEEEEENS4_6LayoutINS5_IJSC_SC_SC_EEENS5_IJNSA_ILi0EEESU_SU_EEEEENS5_IJNS4_10UnderscoreESX_SX_EEEEENS4_18SM100_TMA_2SM_LOADENS4_14ComposedLayoutINS4_7SwizzleILi3ELi4ELi3EEENS4_18smem_ptr_flag_bitsILi16EEENSS_INS5_IJNSA_ILi8EEESG_EEENS5_IJSG_SC_EEEEEEEvNS4_8identityES10_S1A_vS1B_EENS_8epilogue10collective18CollectiveEpilogueINS1D_23Sm100TmaWarpSpecializedILi4ELi2ELi64ELb1ELb0EEEJNS5_IJNSA_ILi128EEESF_SG_EEENS5_IJNSS_IS1I_SC_EENSS_ISG_SC_EEEEESI_SJ_SI_SJ_NS1D_6fusion15FusionCallbacksIS1H_NS1N_17LinearCombinationISI_fSI_fLNS_15FloatRoundStyleE2EEES1J_S1M_JEEENS4_5SM1004TMEM4LOAD26SM100_TMEM_LOAD_32dp32b64xENS4_13SM90_TMA_LOADES1A_NS4_39AutoVectorizingCopyWithAssumedAlignmentILi128EEENS4_14SM90_TMA_STOREES1A_S1Z_S1Z_EEEvvEEEEvNT_6ParamsE --------------------------
	.section	.nv.constant0._ZN7cutlass13device_kernelINS_4gemm6kernel13GemmUniversalIN4cute5tupleIJiiiiEEENS1_10collective13CollectiveMmaINS1_35MainloopSm100TmaUmmaWarpSpecializedILi5ELi2ELi2ENS5_IJNS4_1CILi2EEENSA_ILi1EEESC_EEEEENS5_IJNSA_ILi256EEESF_NSA_ILi64EEEEEENS_6half_tENS5_IJlSC_lEEESI_SJ_NS4_8TiledMMAINS4_8MMA_AtomIJNS4_26SM100_MMA_F16BF16_2x1SM_SSISI_SI_fLi256ELi256ELNS4_4UMMA5MajorE0ELSO_0ELNSN_7ScaleInE0ELSP_0EEEEEENS4_6LayoutINS5_IJSC_SC_SC_EEENS5_IJNSA_ILi0EEESU_SU_EEEEENS5_IJNS4_10UnderscoreESX_SX_EEEEENS4_18SM100_TMA_2SM_LOADENS4_14ComposedLayoutINS4_7SwizzleILi3ELi4ELi3EEENS4_18smem_ptr_flag_bitsILi16EEENSS_INS5_IJNSA_ILi8EEESG_EEENS5_IJSG_SC_EEEEEEEvNS4_8identityES10_S1A_vS1B_EENS_8epilogue10collective18CollectiveEpilogueINS1D_23Sm100TmaWarpSpecializedILi4ELi2ELi64ELb1ELb0EEEJNS5_IJNSA_ILi128EEESF_SG_EEENS5_IJNSS_IS1I_SC_EENSS_ISG_SC_EEEEESI_SJ_SI_SJ_NS1D_6fusion15FusionCallbacksIS1H_NS1N_17LinearCombinationISI_fSI_fLNS_15FloatRoundStyleE2EEES1J_S1M_JEEENS4_5SM1004TMEM4LOAD26SM100_TMEM_LOAD_32dp32b64xENS4_13SM90_TMA_LOADES1A_NS4_39AutoVectorizingCopyWithAssumedAlignmentILi128EEENS4_14SM90_TMA_STOREES1A_S1Z_S1Z_EEEvvEEEEvNT_6ParamsE,"a",@progbits
	.sectionflags	@""
	.align	4
.nv.constant0._ZN7cutlass13device_kernelINS_4gemm6kernel13GemmUniversalIN4cute5tupleIJiiiiEEENS1_10collective13CollectiveMmaINS1_35MainloopSm100TmaUmmaWarpSpecializedILi5ELi2ELi2ENS5_IJNS4_1CILi2EEENSA_ILi1EEESC_EEEEENS5_IJNSA_ILi256EEESF_NSA_ILi64EEEEEENS_6half_tENS5_IJlSC_lEEESI_SJ_NS4_8TiledMMAINS4_8MMA_AtomIJNS4_26SM100_MMA_F16BF16_2x1SM_SSISI_SI_fLi256ELi256ELNS4_4UMMA5MajorE0ELSO_0ELNSN_7ScaleInE0ELSP_0EEEEEENS4_6LayoutINS5_IJSC_SC_SC_EEENS5_IJNSA_ILi0EEESU_SU_EEEEENS5_IJNS4_10UnderscoreESX_SX_EEEEENS4_18SM100_TMA_2SM_LOADENS4_14ComposedLayoutINS4_7SwizzleILi3ELi4ELi3EEENS4_18smem_ptr_flag_bitsILi16EEENSS_INS5_IJNSA_ILi8EEESG_EEENS5_IJSG_SC_EEEEEEEvNS4_8identityES10_S1A_vS1B_EENS_8epilogue10collective18CollectiveEpilogueINS1D_23Sm100TmaWarpSpecializedILi4ELi2ELi64ELb1ELb0EEEJNS5_IJNSA_ILi128EEESF_SG_EEENS5_IJNSS_IS1I_SC_EENSS_ISG_SC_EEEEESI_SJ_SI_SJ_NS1D_6fusion15FusionCallbacksIS1H_NS1N_17LinearCombinationISI_fSI_fLNS_15FloatRoundStyleE2EEES1J_S1M_JEEENS4_5SM1004TMEM4LOAD26SM100_TMEM_LOAD_32dp32b64xENS4_13SM90_TMA_LOADES1A_NS4_39AutoVectorizingCopyWithAssumedAlignmentILi128EEENS4_14SM90_TMA_STOREES1A_S1Z_S1Z_EEEvvEEEEvNT_6ParamsE:
	.zero		2944


//--------------------- SYMBOLS --------------------------

	.type		.nv.reservedSmem.offset0,@object
	.size		.nv.reservedSmem.offset0,0x4
	.type		.nv.reservedSmem.cap,@object
	.size		.nv.reservedSmem.cap,0x4
	.type		__assertfail,@function
